// auto-generated by cutlass_sweep.gemm — config: {"arch": "sm_90", "cluster_m": 1, "cluster_n": 1, "cublas_kernel_name": "sm90_xmma_gemm_bf16bf16_bf16f32_f32_tn_n_tilesize128x128x64_cgasize1x1x1_warpgroupsize1x1x1_aligna2_alignc2_execute_segment_k_off_kernel__5x_cublas", "dtype": "bf16", "dtype_b": "bf16", "dtype_c_cpp": "cutlass::bfloat16_t", "layout": "tn", "stages": 0, "tile_k": 64, "tile_m": 128, "tile_n": 128}
#include "cutlass/cutlass.h"
#include "cutlass/gemm/collective/collective_builder.hpp"
#include "cutlass/gemm/device/gemm_universal_adapter.h"
#include "cutlass/gemm/kernel/gemm_universal.hpp"
#include "cutlass/epilogue/collective/collective_builder.hpp"

using ElemA = cutlass::bfloat16_t;
using ElemB = cutlass::bfloat16_t;
using ElemCD = cutlass::bfloat16_t;
using Acc  = float;
using TileShape    = cute::Shape<cute::_128, cute::_128, cute::_64>;
using ClusterShape = cute::Shape<cute::_1, cute::_1, cute::_1>;

using CollectiveEpilogue = typename cutlass::epilogue::collective::CollectiveBuilder<
    cutlass::arch::Sm90, cutlass::arch::OpClassTensorOp,
    TileShape, ClusterShape,
    cutlass::epilogue::collective::EpilogueTileAuto,
    Acc, Acc,
    ElemCD, cutlass::layout::RowMajor, 128 / cutlass::sizeof_bits<ElemCD>::value,
    ElemCD, cutlass::layout::RowMajor, 128 / cutlass::sizeof_bits<ElemCD>::value,
    cutlass::epilogue::collective::EpilogueScheduleAuto
  >::CollectiveOp;

using CollectiveMainloop = typename cutlass::gemm::collective::CollectiveBuilder<
    cutlass::arch::Sm90, cutlass::arch::OpClassTensorOp,
    ElemA, cutlass::layout::ColumnMajor, 128 / cutlass::sizeof_bits<ElemA>::value,
    ElemB, cutlass::layout::RowMajor, 128 / cutlass::sizeof_bits<ElemB>::value,
    Acc,
    TileShape, ClusterShape,
    cutlass::gemm::collective::StageCountAutoCarveout<static_cast<int>(sizeof(typename CollectiveEpilogue::SharedStorage))>,
    cutlass::gemm::collective::KernelScheduleAuto
  >::CollectiveOp;

using GemmKernel = cutlass::gemm::kernel::GemmUniversal<
    cute::Shape<int,int,int,int>,
    CollectiveMainloop,
    CollectiveEpilogue
>;
using Gemm = cutlass::gemm::device::GemmUniversalAdapter<GemmKernel>;

// Force the device kernel symbol into the cubin without needing a host main.
auto* _anchor = &cutlass::device_kernel<GemmKernel>;


// ===== COMPILED SASS (sm_90a) =====

	.target	sm_90a

	.elftype	@"ET_EXEC"


//--------------------- .note.nv.tkinfo           --------------------------
	.section	.note.nv.tkinfo,"",@"SHT_NOTE"
	.sectionflags	@"SHF_NOTE_NV_TKINFO"
	.tkinfo
        /*0018*/ 	.word	0x00000002
        /*0030*/ 	.string	""
        /*0030*/ 	.string	"ptxas"
        /*0030*/ 	.string	"Cuda compilation tools, release 13.0, V13.0.88"
        /*0030*/ 	.string	"Build cuda_13.0.r13.0/compiler.36424714_0"
        /*0030*/ 	.string	"-arch sm_90a -m 64 "



//--------------------- .note.nv.cuinfo           --------------------------
	.section	.note.nv.cuinfo,"",@"SHT_NOTE"
	.sectionflags	@"SHF_NOTE_NV_CUINFO"
        /*0018*/ 	.short	0x0002
        /*001a*/ 	.short	0x005a
        /*001c*/ 	.short	0x0082
	.zero		2


//--------------------- .nv.info                  --------------------------
	.section	.nv.info,"",@"SHT_CUDA_INFO"
	.align	4


	//----- nvinfo : EIATTR_REGCOUNT
	.align		4
        /*0000*/ 	.byte	0x04, 0x2f
        /*0002*/ 	.short	(.L_15 - .L_14)
	.align		4
.L_14:
        /*0004*/ 	.word	index@(_ZN7cutlass13device_kernelINS_4gemm6kernel13GemmUniversalIN4cute5tupleIJiiiiEEENS1_10collective13CollectiveMmaINS1_34MainloopSm90TmaGmmaWarpSpecializedILi7ENS5_IJNS4_1CILi1EEESB_SB_EEENS1_35KernelTmaWarpSpecializedCooperativeEEENS5_IJNSA_ILi128EEESF_NSA_ILi64EEEEEENS_10bfloat16_tENS5_IJSB_llEEESI_SJ_NS4_8TiledMMAINS4_8MMA_AtomIJNS4_4SM904GMMA28MMA_64x128x16_F32BF16BF16_SSILNSN_5MajorE1ELSP_1ELNSN_7ScaleInE1ELSQ_1EEEEEENS4_6LayoutINS5_IJNSA_ILi2EEESB_SB_EEENS5_IJSB_NSA_ILi0EEESW_EEEEENS5_IJNS4_10UnderscoreESZ_SZ_EEEEENS4_13SM90_TMA_LOADENS4_14ComposedLayoutINS4_7SwizzleILi3ELi4ELi3EEENS4_18smem_ptr_flag_bitsILi16EEENST_INS5_IJSG_NSA_ILi8EEEEEENS5_IJSB_SG_EEEEEEEvNS4_8identityES12_S1C_vS1D_EENS_8epilogue10collective6detail29Sm90TmaWarpSpecializedAdapterINS1G_15DefaultEpilogueISI_NS5_IJlSB_lEEES1K_NS1F_6thread17LinearCombinationISI_Li1EffLNS1L_9ScaleType4KindE0ELNS_15FloatRoundStyleE2ESI_EENS1_15EpilogueDefaultEEEEEvvEEEEvNT_6ParamsE)
        /*0008*/ 	.word	0x000000a8


	//----- nvinfo : EIATTR_FRAME_SIZE
	.align		4
.L_15:
        /*000c*/ 	.byte	0x04, 0x11
        /*000e*/ 	.short	(.L_17 - .L_16)
	.align		4
.L_16:
        /*0010*/ 	.word	index@(_ZN7cutlass13device_kernelINS_4gemm6kernel13GemmUniversalIN4cute5tupleIJiiiiEEENS1_10collective13CollectiveMmaINS1_34MainloopSm90TmaGmmaWarpSpecializedILi7ENS5_IJNS4_1CILi1EEESB_SB_EEENS1_35KernelTmaWarpSpecializedCooperativeEEENS5_IJNSA_ILi128EEESF_NSA_ILi64EEEEEENS_10bfloat16_tENS5_IJSB_llEEESI_SJ_NS4_8TiledMMAINS4_8MMA_AtomIJNS4_4SM904GMMA28MMA_64x128x16_F32BF16BF16_SSILNSN_5MajorE1ELSP_1ELNSN_7ScaleInE1ELSQ_1EEEEEENS4_6LayoutINS5_IJNSA_ILi2EEESB_SB_EEENS5_IJSB_NSA_ILi0EEESW_EEEEENS5_IJNS4_10UnderscoreESZ_SZ_EEEEENS4_13SM90_TMA_LOADENS4_14ComposedLayoutINS4_7SwizzleILi3ELi4ELi3EEENS4_18smem_ptr_flag_bitsILi16EEENST_INS5_IJSG_NSA_ILi8EEEEEENS5_IJSB_SG_EEEEEEEvNS4_8identityES12_S1C_vS1D_EENS_8epilogue10collective6detail29Sm90TmaWarpSpecializedAdapterINS1G_15DefaultEpilogueISI_NS5_IJlSB_lEEES1K_NS1F_6thread17LinearCombinationISI_Li1EffLNS1L_9ScaleType4KindE0ELNS_15FloatRoundStyleE2ESI_EENS1_15EpilogueDefaultEEEEEvvEEEEvNT_6ParamsE)
        /*0014*/ 	.word	0x00000000


	//----- nvinfo : EIATTR_MIN_STACK_SIZE
	.align		4
.L_17:
        /*0018*/ 	.byte	0x04, 0x12
        /*001a*/ 	.short	(.L_19 - .L_18)
	.align		4
.L_18:
        /*001c*/ 	.word	index@(_ZN7cutlass13device_kernelINS_4gemm6kernel13GemmUniversalIN4cute5tupleIJiiiiEEENS1_10collective13CollectiveMmaINS1_34MainloopSm90TmaGmmaWarpSpecializedILi7ENS5_IJNS4_1CILi1EEESB_SB_EEENS1_35KernelTmaWarpSpecializedCooperativeEEENS5_IJNSA_ILi128EEESF_NSA_ILi64EEEEEENS_10bfloat16_tENS5_IJSB_llEEESI_SJ_NS4_8TiledMMAINS4_8MMA_AtomIJNS4_4SM904GMMA28MMA_64x128x16_F32BF16BF16_SSILNSN_5MajorE1ELSP_1ELNSN_7ScaleInE1ELSQ_1EEEEEENS4_6LayoutINS5_IJNSA_ILi2EEESB_SB_EEENS5_IJSB_NSA_ILi0EEESW_EEEEENS5_IJNS4_10UnderscoreESZ_SZ_EEEEENS4_13SM90_TMA_LOADENS4_14ComposedLayoutINS4_7SwizzleILi3ELi4ELi3EEENS4_18smem_ptr_flag_bitsILi16EEENST_INS5_IJSG_NSA_ILi8EEEEEENS5_IJSB_SG_EEEEEEEvNS4_8identityES12_S1C_vS1D_EENS_8epilogue10collective6detail29Sm90TmaWarpSpecializedAdapterINS1G_15DefaultEpilogueISI_NS5_IJlSB_lEEES1K_NS1F_6thread17LinearCombinationISI_Li1EffLNS1L_9ScaleType4KindE0ELNS_15FloatRoundStyleE2ESI_EENS1_15EpilogueDefaultEEEEEvvEEEEvNT_6ParamsE)
        /*0020*/ 	.word	0x00000000
.L_19:


//--------------------- .nv.compat                --------------------------
	.section	.nv.compat,"",@"SHT_CUDA_COMPAT_INFO"
	.align	4
        /*0000*/ 	.byte	0x02, 0x09, 0x01, 0x00, 0x02, 0x02, 0x04, 0x00, 0x02, 0x05, 0x05, 0x00, 0x03, 0x07, 0x01, 0x01
        /*0010*/ 	.byte	0x02, 0x03, 0x01, 0x00, 0x02, 0x06, 0x01, 0x00, 0x04, 0x0b, 0x08, 0x00, 0x00, 0x00, 0x00, 0x00
        /*0020*/ 	.byte	0x00, 0x00, 0x00, 0x00


//--------------------- .nv.info._ZN7cutlass13device_kernelINS_4gemm6kernel13GemmUniversalIN4cute5tupleIJiiiiEEENS1_10collective13CollectiveMmaINS1_34MainloopSm90TmaGmmaWarpSpecializedILi7ENS5_IJNS4_1CILi1EEESB_SB_EEENS1_35KernelTmaWarpSpecializedCooperativeEEENS5_IJNSA_ILi128EEESF_NSA_ILi64EEEEEENS_10bfloat16_tENS5_IJSB_llEEESI_SJ_NS4_8TiledMMAINS4_8MMA_AtomIJNS4_4SM904GMMA28MMA_64x128x16_F32BF16BF16_SSILNSN_5MajorE1ELSP_1ELNSN_7ScaleInE1ELSQ_1EEEEEENS4_6LayoutINS5_IJNSA_ILi2EEESB_SB_EEENS5_IJSB_NSA_ILi0EEESW_EEEEENS5_IJNS4_10UnderscoreESZ_SZ_EEEEENS4_13SM90_TMA_LOADENS4_14ComposedLayoutINS4_7SwizzleILi3ELi4ELi3EEENS4_18smem_ptr_flag_bitsILi16EEENST_INS5_IJSG_NSA_ILi8EEEEEENS5_IJSB_SG_EEEEEEEvNS4_8identityES12_S1C_vS1D_EENS_8epilogue10collective6detail29Sm90TmaWarpSpecializedAdapterINS1G_15DefaultEpilogueISI_NS5_IJlSB_lEEES1K_NS1F_6thread17LinearCombinationISI_Li1EffLNS1L_9ScaleType4KindE0ELNS_15FloatRoundStyleE2ESI_EENS1_15EpilogueDefaultEEEEEvvEEEEvNT_6ParamsE --------------------------
	.section	.nv.info._ZN7cutlass13device_kernelINS_4gemm6kernel13GemmUniversalIN4cute5tupleIJiiiiEEENS1_10collective13CollectiveMmaINS1_34MainloopSm90TmaGmmaWarpSpecializedILi7ENS5_IJNS4_1CILi1EEESB_SB_EEENS1_35KernelTmaWarpSpecializedCooperativeEEENS5_IJNSA_ILi128EEESF_NSA_ILi64EEEEEENS_10bfloat16_tENS5_IJSB_llEEESI_SJ_NS4_8TiledMMAINS4_8MMA_AtomIJNS4_4SM904GMMA28MMA_64x128x16_F32BF16BF16_SSILNSN_5MajorE1ELSP_1ELNSN_7ScaleInE1ELSQ_1EEEEEENS4_6LayoutINS5_IJNSA_ILi2EEESB_SB_EEENS5_IJSB_NSA_ILi0EEESW_EEEEENS5_IJNS4_10UnderscoreESZ_SZ_EEEEENS4_13SM90_TMA_LOADENS4_14ComposedLayoutINS4_7SwizzleILi3ELi4ELi3EEENS4_18smem_ptr_flag_bitsILi16EEENST_INS5_IJSG_NSA_ILi8EEEEEENS5_IJSB_SG_EEEEEEEvNS4_8identityES12_S1C_vS1D_EENS_8epilogue10collective6detail29Sm90TmaWarpSpecializedAdapterINS1G_15DefaultEpilogueISI_NS5_IJlSB_lEEES1K_NS1F_6thread17LinearCombinationISI_Li1EffLNS1L_9ScaleType4KindE0ELNS_15FloatRoundStyleE2ESI_EENS1_15EpilogueDefaultEEEEEvvEEEEvNT_6ParamsE,"",@"SHT_CUDA_INFO"
	.sectionflags	@""
	.align	4


	//----- nvinfo : EIATTR_CUDA_API_VERSION
	.align		4
        /*0000*/ 	.byte	0x04, 0x37
        /*0002*/ 	.short	(.L_21 - .L_20)
.L_20:
        /*0004*/ 	.word	0x00000082


	//----- nvinfo : EIATTR_KPARAM_INFO
	.align		4
.L_21:
        /*0008*/ 	.byte	0x04, 0x17
        /*000a*/ 	.short	(.L_23 - .L_22)
.L_22:
        /*000c*/ 	.word	0x00000000
        /*0010*/ 	.short	0x0000
        /*0012*/ 	.short	0x0070
        /*0014*/ 	.byte	0x00, 0xf0, 0x01, 0x10


	//----- nvinfo : EIATTR_SPARSE_MMA_MASK
	.align		4
.L_23:
        /*0018*/ 	.byte	0x03, 0x50
        /*001a*/ 	.short	0x0000


	//----- nvinfo : EIATTR_MAXREG_COUNT
	.align		4
        /*001c*/ 	.byte	0x03, 0x1b
        /*001e*/ 	.short	0x00a8


	//----- nvinfo : EIATTR_NUM_BARRIERS
	.align		4
        /*0020*/ 	.byte	0x02, 0x4c
        /*0022*/ 	.byte	0x01
	.zero		1


	//----- nvinfo : EIATTR_EXTERNS
	.align		4
        /*0024*/ 	.byte	0x04, 0x0f
        /*0026*/ 	.short	(.L_25 - .L_24)


	//   ....[0]....
	.align		4
.L_24:
        /*0028*/ 	.word	index@(__assertfail)


	//----- nvinfo : EIATTR_MERCURY_ISA_VERSION
	.align		4
.L_25:
        /*002c*/ 	.byte	0x03, 0x5f
        /*002e*/ 	.short	0x0101


	//----- nvinfo : EIATTR_INT_WARP_WIDE_INSTR_OFFSETS
	.align		4
        /*0030*/ 	.byte	0x04, 0x31
        /*0032*/ 	.short	(.L_27 - .L_26)


	//   ....[0]....
.L_26:
        /*0034*/ 	.word	0x00000450


	//   ....[1]....
        /*0038*/ 	.word	0x00000460


	//   ....[2]....
        /*003c*/ 	.word	0x00000520


	//----- nvinfo : EIATTR_COOP_GROUP_MASK_REGIDS
	.align		4
.L_27:
        /*0040*/ 	.byte	0x04, 0x29
        /*0042*/ 	.short	(.L_29 - .L_28)


	//   ....[0]....
.L_28:
        /*0044*/ 	.word	0xffffffff


	//   ....[1]....
        /*0048*/ 	.word	0xffffffff


	//   ....[2]....
        /*004c*/ 	.word	0xffffffff


	//   ....[3]....
        /*0050*/ 	.word	0xffffffff


	//   ....[4]....
        /*0054*/ 	.word	0xffffffff


	//----- nvinfo : EIATTR_COOP_GROUP_INSTR_OFFSETS
	.align		4
.L_29:
        /*0058*/ 	.byte	0x04, 0x28
        /*005a*/ 	.short	(.L_31 - .L_30)


	//   ....[0]....
.L_30:
        /*005c*/ 	.word	0x00000060


	//   ....[1]....
        /*0060*/ 	.word	0x00000070


	//   ....[2]....
        /*0064*/ 	.word	0x00000130


	//   ....[3]....
        /*0068*/ 	.word	0x00000320


	//   ....[4]....
        /*006c*/ 	.word	0x00001220


	//----- nvinfo : EIATTR_REG_RECONFIG
	.align		4
.L_31:
        /*0070*/ 	.byte	0x01, 0x54
	.zero		2


	//----- nvinfo : EIATTR_SYSCALL_OFFSETS
	.align		4
        /*0074*/ 	.byte	0x04, 0x46
        /*0076*/ 	.short	(.L_33 - .L_32)


	//   ....[0]....
.L_32:
        /*0078*/ 	.word	0x00001400


	//----- nvinfo : EIATTR_MBARRIER_INSTR_OFFSETS
	.align		4
.L_33:
        /*007c*/ 	.byte	0x04, 0x39
        /*007e*/ 	.short	(.L_35 - .L_34)


	//   ....[0]....
.L_34:
        /*0080*/ 	.word	0x00000230
        /*0084*/ 	.word	0x000000ff
        /*0088*/ 	.word	0x00000000
        /*008c*/ 	.short	0x0100
        /*008e*/ 	.byte	0x08
	.zero		1


	//   ....[1]....
        /*0090*/ 	.word	0x00000240
        /*0094*/ 	.word	0x000000ff
        /*0098*/ 	.word	0x00000038
        /*009c*/ 	.short	0x0100
        /*009e*/ 	.byte	0x08
	.zero		1


	//   ....[2]....
        /*00a0*/ 	.word	0x00000250
        /*00a4*/ 	.word	0x000000ff
        /*00a8*/ 	.word	0x00000008
        /*00ac*/ 	.short	0x0100
        /*00ae*/ 	.byte	0x08
	.zero		1


	//   ....[3]....
        /*00b0*/ 	.word	0x00000260
        /*00b4*/ 	.word	0x000000ff
        /*00b8*/ 	.word	0x00000040
        /*00bc*/ 	.short	0x0100
        /*00be*/ 	.byte	0x08
	.zero		1


	//   ....[4]....
        /*00c0*/ 	.word	0x00000270
        /*00c4*/ 	.word	0x000000ff
        /*00c8*/ 	.word	0x00000010
        /*00cc*/ 	.short	0x0100
        /*00ce*/ 	.byte	0x08
	.zero		1


	//   ....[5]....
        /*00d0*/ 	.word	0x00000280
        /*00d4*/ 	.word	0x000000ff
        /*00d8*/ 	.word	0x00000048
        /*00dc*/ 	.short	0x0100
        /*00de*/ 	.byte	0x08
	.zero		1


	//   ....[6]....
        /*00e0*/ 	.word	0x00000290
        /*00e4*/ 	.word	0x000000ff
        /*00e8*/ 	.word	0x00000018
        /*00ec*/ 	.short	0x0100
        /*00ee*/ 	.byte	0x08
	.zero		1


	//   ....[7]....
        /*00f0*/ 	.word	0x000002a0
        /*00f4*/ 	.word	0x000000ff
        /*00f8*/ 	.word	0x00000050
        /*00fc*/ 	.short	0x0100
        /*00fe*/ 	.byte	0x08
	.zero		1


	//   ....[8]....
        /*0100*/ 	.word	0x000002b0
        /*0104*/ 	.word	0x000000ff
        /*0108*/ 	.word	0x00000020
        /*010c*/ 	.short	0x0100
        /*010e*/ 	.byte	0x08
	.zero		1


	//   ....[9]....
        /*0110*/ 	.word	0x000002c0
        /*0114*/ 	.word	0x000000ff
        /*0118*/ 	.word	0x00000058
        /*011c*/ 	.short	0x0100
        /*011e*/ 	.byte	0x08
	.zero		1


	//   ....[10]....
        /*0120*/ 	.word	0x000002d0
        /*0124*/ 	.word	0x000000ff
        /*0128*/ 	.word	0x00000028
        /*012c*/ 	.short	0x0100
        /*012e*/ 	.byte	0x08
	.zero		1


	//   ....[11]....
        /*0130*/ 	.word	0x000002e0
        /*0134*/ 	.word	0x000000ff
        /*0138*/ 	.word	0x00000060
        /*013c*/ 	.short	0x0100
        /*013e*/ 	.byte	0x08
	.zero		1


	//   ....[12]....
        /*0140*/ 	.word	0x000002f0
        /*0144*/ 	.word	0x000000ff
        /*0148*/ 	.word	0x00000030
        /*014c*/ 	.short	0x0100
        /*014e*/ 	.byte	0x08
	.zero		1


	//   ....[13]....
        /*0150*/ 	.word	0x00000300
        /*0154*/ 	.word	0x000000ff
        /*0158*/ 	.word	0x00000068
        /*015c*/ 	.short	0x0100
        /*015e*/ 	.byte	0x08
	.zero		1


	//   ....[14]....
        /*0160*/ 	.word	0x000005a0
        /*0164*/ 	.word	0x000000ff
        /*0168*/ 	.word	0x00000080
        /*016c*/ 	.short	0x0100
        /*016e*/ 	.byte	0x08
	.zero		1


	//   ....[15]....
        /*0170*/ 	.word	0x00000620
        /*0174*/ 	.word	0x000000ff
        /*0178*/ 	.word	0x00000088
        /*017c*/ 	.short	0x0100
        /*017e*/ 	.byte	0x08
	.zero		1


	//   ....[16]....
        /*0180*/ 	.word	0x00001480
        /*0184*/ 	.word	0x00000003
        /*0188*/ 	.word	0x00000000
        /*018c*/ 	.short	0x010a
        /*018e*/ 	.byte	0x3f
	.zero		1


	//   ....[17]....
        /*0190*/ 	.word	0x000014e0
        /*0194*/ 	.word	0x00000003
        /*0198*/ 	.word	0x00000000
        /*019c*/ 	.short	0x010a
        /*019e*/ 	.byte	0x3f
	.zero		1


	//   ....[18]....
        /*01a0*/ 	.word	0x00001830
        /*01a4*/ 	.word	0x000000ff
        /*01a8*/ 	.word	0x00000000
        /*01ac*/ 	.short	0x010a
        /*01ae*/ 	.byte	0x07
	.zero		1


	//   ....[19]....
        /*01b0*/ 	.word	0x00001870
        /*01b4*/ 	.word	0x000000ff
        /*01b8*/ 	.word	0x00000000
        /*01bc*/ 	.short	0x010a
        /*01be*/ 	.byte	0x07
	.zero		1


	//   ....[20]....
        /*01c0*/ 	.word	0x00001ad0
        /*01c4*/ 	.word	0x000000ff
        /*01c8*/ 	.word	0x00000000
        /*01cc*/ 	.short	0x0101
        /*01ce*/ 	.byte	0x07
	.zero		1


	//   ....[21]....
        /*01d0*/ 	.word	0x00001cd0
        /*01d4*/ 	.word	0x000000ff
        /*01d8*/ 	.word	0x00000000
        /*01dc*/ 	.short	0x0101
        /*01de*/ 	.byte	0x04
	.zero		1


	//   ....[22]....
        /*01e0*/ 	.word	0x00006f00
        /*01e4*/ 	.word	0x0000000e
        /*01e8*/ 	.word	0x00000038
        /*01ec*/ 	.short	0x010a
        /*01ee*/ 	.byte	0x3f
	.zero		1


	//   ....[23]....
        /*01f0*/ 	.word	0x00007360
        /*01f4*/ 	.word	0x00000006
        /*01f8*/ 	.word	0x00000088
        /*01fc*/ 	.short	0x0101
        /*01fe*/ 	.byte	0x3f
	.zero		1


	//   ....[24]....
        /*0200*/ 	.word	0x00007a40
        /*0204*/ 	.word	0x00000007
        /*0208*/ 	.word	0x00000000
        /*020c*/ 	.short	0x010a
        /*020e*/ 	.byte	0x3f
	.zero		1


	//   ....[25]....
        /*0210*/ 	.word	0x00007ac0
        /*0214*/ 	.word	0x00000009
        /*0218*/ 	.word	0x00000000
        /*021c*/ 	.short	0x010a
        /*021e*/ 	.byte	0x3f
	.zero		1


	//   ....[26]....
        /*0220*/ 	.word	0x00007b50
        /*0224*/ 	.word	0x00000006
        /*0228*/ 	.word	0x00000000
        /*022c*/ 	.short	0x010a
        /*022e*/ 	.byte	0x3f
	.zero		1


	//   ....[27]....
        /*0230*/ 	.word	0x00007be0
        /*0234*/ 	.word	0x00000009
        /*0238*/ 	.word	0x00000000
        /*023c*/ 	.short	0x010a
        /*023e*/ 	.byte	0x3f
	.zero		1


	//   ....[28]....
        /*0240*/ 	.word	0x00007c70
        /*0244*/ 	.word	0x00000006
        /*0248*/ 	.word	0x00000000
        /*024c*/ 	.short	0x010a
        /*024e*/ 	.byte	0x3f
	.zero		1


	//   ....[29]....
        /*0250*/ 	.word	0x00007d00
        /*0254*/ 	.word	0x00000009
        /*0258*/ 	.word	0x00000000
        /*025c*/ 	.short	0x010a
        /*025e*/ 	.byte	0x3f
	.zero		1


	//   ....[30]....
        /*0260*/ 	.word	0x00007d90
        /*0264*/ 	.word	0x00000003
        /*0268*/ 	.word	0x00000000
        /*026c*/ 	.short	0x010a
        /*026e*/ 	.byte	0x3f
	.zero		1


	//   ....[31]....
        /*0270*/ 	.word	0x00007df0
        /*0274*/ 	.word	0x00000003
        /*0278*/ 	.word	0x00000000
        /*027c*/ 	.short	0x010a
        /*027e*/ 	.byte	0x3f
	.zero		1


	//   ....[32]....
        /*0280*/ 	.word	0x00007e50
        /*0284*/ 	.word	0x00000004
        /*0288*/ 	.word	0x00000000
        /*028c*/ 	.short	0x010a
        /*028e*/ 	.byte	0x3f
	.zero		1


	//   ....[33]....
        /*0290*/ 	.word	0x00007f20
        /*0294*/ 	.word	0x0000000e
        /*0298*/ 	.word	0x00000038
        /*029c*/ 	.short	0x010a
        /*029e*/ 	.byte	0x3f
	.zero		1


	//   ....[34]....
        /*02a0*/ 	.word	0x00007ff0
        /*02a4*/ 	.word	0x00000007
        /*02a8*/ 	.word	0x00000000
        /*02ac*/ 	.short	0x010a
        /*02ae*/ 	.byte	0x3f
	.zero		1


	//   ....[35]....
        /*02b0*/ 	.word	0x00008040
        /*02b4*/ 	.word	0x00000009
        /*02b8*/ 	.word	0x00000000
        /*02bc*/ 	.short	0x010a
        /*02be*/ 	.byte	0x3f
	.zero		1


	//   ....[36]....
        /*02c0*/ 	.word	0x00008090
        /*02c4*/ 	.word	0x00000006
        /*02c8*/ 	.word	0x00000000
        /*02cc*/ 	.short	0x010a
        /*02ce*/ 	.byte	0x3f
	.zero		1


	//   ....[37]....
        /*02d0*/ 	.word	0x000080e0
        /*02d4*/ 	.word	0x00000009
        /*02d8*/ 	.word	0x00000000
        /*02dc*/ 	.short	0x010a
        /*02de*/ 	.byte	0x3f
	.zero		1


	//   ....[38]....
        /*02e0*/ 	.word	0x00008130
        /*02e4*/ 	.word	0x00000006
        /*02e8*/ 	.word	0x00000000
        /*02ec*/ 	.short	0x010a
        /*02ee*/ 	.byte	0x3f
	.zero		1


	//   ....[39]....
        /*02f0*/ 	.word	0x00008180
        /*02f4*/ 	.word	0x00000009
        /*02f8*/ 	.word	0x00000000
        /*02fc*/ 	.short	0x010a
        /*02fe*/ 	.byte	0x3f
	.zero		1


	//----- nvinfo : EIATTR_NUM_MBARRIERS
	.align		4
.L_35:
        /*0300*/ 	.byte	0x03, 0x38
        /*0302*/ 	.short	0x0010


	//----- nvinfo : EIATTR_EXIT_INSTR_OFFSETS
	.align		4
        /*0304*/ 	.byte	0x04, 0x1c
        /*0306*/ 	.short	(.L_37 - .L_36)


	//   ....[0]....
.L_36:
        /*0308*/ 	.word	0x000006c0


	//   ....[1]....
        /*030c*/ 	.word	0x00000f80


	//   ....[2]....
        /*0310*/ 	.word	0x000065b0


	//   ....[3]....
        /*0314*/ 	.word	0x00006be0


	//   ....[4]....
        /*0318*/ 	.word	0x00007de0


	//----- nvinfo : EIATTR_MAX_THREADS
	.align		4
.L_37:
        /*031c*/ 	.byte	0x04, 0x05
        /*031e*/ 	.short	(.L_39 - .L_38)
.L_38:
        /*0320*/ 	.word	0x00000180
        /*0324*/ 	.word	0x00000001
        /*0328*/ 	.word	0x00000001


	//----- nvinfo : EIATTR_CRS_STACK_SIZE
	.align		4
.L_39:
        /*032c*/ 	.byte	0x04, 0x1e
        /*032e*/ 	.short	(.L_41 - .L_40)
.L_40:
        /*0330*/ 	.word	0x00000000


	//----- nvinfo : EIATTR_CBANK_PARAM_SIZE
	.align		4
.L_41:
        /*0334*/ 	.byte	0x03, 0x19
        /*0336*/ 	.short	0x0470


	//----- nvinfo : EIATTR_PARAM_CBANK
	.align		4
        /*0338*/ 	.byte	0x04, 0x0a
        /*033a*/ 	.short	(.L_43 - .L_42)
	.align		4
.L_42:
        /*033c*/ 	.word	index@(.nv.constant0._ZN7cutlass13device_kernelINS_4gemm6kernel13GemmUniversalIN4cute5tupleIJiiiiEEENS1_10collective13CollectiveMmaINS1_34MainloopSm90TmaGmmaWarpSpecializedILi7ENS5_IJNS4_1CILi1EEESB_SB_EEENS1_35KernelTmaWarpSpecializedCooperativeEEENS5_IJNSA_ILi128EEESF_NSA_ILi64EEEEEENS_10bfloat16_tENS5_IJSB_llEEESI_SJ_NS4_8TiledMMAINS4_8MMA_AtomIJNS4_4SM904GMMA28MMA_64x128x16_F32BF16BF16_SSILNSN_5MajorE1ELSP_1ELNSN_7ScaleInE1ELSQ_1EEEEEENS4_6LayoutINS5_IJNSA_ILi2EEESB_SB_EEENS5_IJSB_NSA_ILi0EEESW_EEEEENS5_IJNS4_10UnderscoreESZ_SZ_EEEEENS4_13SM90_TMA_LOADENS4_14ComposedLayoutINS4_7SwizzleILi3ELi4ELi3EEENS4_18smem_ptr_flag_bitsILi16EEENST_INS5_IJSG_NSA_ILi8EEEEEENS5_IJSB_SG_EEEEEEEvNS4_8identityES12_S1C_vS1D_EENS_8epilogue10collective6detail29Sm90TmaWarpSpecializedAdapterINS1G_15DefaultEpilogueISI_NS5_IJlSB_lEEES1K_NS1F_6thread17LinearCombinationISI_Li1EffLNS1L_9ScaleType4KindE0ELNS_15FloatRoundStyleE2ESI_EENS1_15EpilogueDefaultEEEEEvvEEEEvNT_6ParamsE)
        /*0340*/ 	.short	0x0210
        /*0342*/ 	.short	0x0470


	//----- nvinfo : EIATTR_SW_WAR
	.align		4
.L_43:
        /*0344*/ 	.byte	0x04, 0x36
        /*0346*/ 	.short	(.L_45 - .L_44)
.L_44:
        /*0348*/ 	.word	0x00000008
.L_45:


//--------------------- .nv.callgraph             --------------------------
	.section	.nv.callgraph,"",@"SHT_CUDA_CALLGRAPH"
	.align	4
	.sectionentsize	8
	.align		4
        /*0000*/ 	.word	0x00000000
	.align		4
        /*0004*/ 	.word	0xffffffff
	.align		4
        /*0008*/ 	.word	index@(_ZN7cutlass13device_kernelINS_4gemm6kernel13GemmUniversalIN4cute5tupleIJiiiiEEENS1_10collective13CollectiveMmaINS1_34MainloopSm90TmaGmmaWarpSpecializedILi7ENS5_IJNS4_1CILi1EEESB_SB_EEENS1_35KernelTmaWarpSpecializedCooperativeEEENS5_IJNSA_ILi128EEESF_NSA_ILi64EEEEEENS_10bfloat16_tENS5_IJSB_llEEESI_SJ_NS4_8TiledMMAINS4_8MMA_AtomIJNS4_4SM904GMMA28MMA_64x128x16_F32BF16BF16_SSILNSN_5MajorE1ELSP_1ELNSN_7ScaleInE1ELSQ_1EEEEEENS4_6LayoutINS5_IJNSA_ILi2EEESB_SB_EEENS5_IJSB_NSA_ILi0EEESW_EEEEENS5_IJNS4_10UnderscoreESZ_SZ_EEEEENS4_13SM90_TMA_LOADENS4_14ComposedLayoutINS4_7SwizzleILi3ELi4ELi3EEENS4_18smem_ptr_flag_bitsILi16EEENST_INS5_IJSG_NSA_ILi8EEEEEENS5_IJSB_SG_EEEEEEEvNS4_8identityES12_S1C_vS1D_EENS_8epilogue10collective6detail29Sm90TmaWarpSpecializedAdapterINS1G_15DefaultEpilogueISI_NS5_IJlSB_lEEES1K_NS1F_6thread17LinearCombinationISI_Li1EffLNS1L_9ScaleType4KindE0ELNS_15FloatRoundStyleE2ESI_EENS1_15EpilogueDefaultEEEEEvvEEEEvNT_6ParamsE)
	.align		4
        /*000c*/ 	.word	index@(__assertfail)
	.align		4
        /*0010*/ 	.word	0x00000000
	.align		4
        /*0014*/ 	.word	0xfffffffe
	.align		4
        /*0018*/ 	.word	0x00000000
	.align		4
        /*001c*/ 	.word	0xfffffffd
	.align		4
        /*0020*/ 	.word	0x00000000
	.align		4
        /*0024*/ 	.word	0xfffffffc


//--------------------- .nv.constant4             --------------------------
	.section	.nv.constant4,"a",@progbits
	.align	8
	.align		8
.nv.constant4:
        /*0000*/ 	.dword	__assertfail
	.align		8
        /*0008*/ 	.dword	__unnamed_1
	.align		8
        /*0010*/ 	.dword	_ZN39_INTERNAL_6be7f774_4_k_cu_2f1fbd5d_27964cuda3std3__45__cpo5beginE
	.align		8
        /*0018*/ 	.dword	_ZN39_INTERNAL_6be7f774_4_k_cu_2f1fbd5d_27964cuda3std3__45__cpo3endE
	.align		8
        /*0020*/ 	.dword	_ZN39_INTERNAL_6be7f774_4_k_cu_2f1fbd5d_27964cuda3std3__45__cpo6cbeginE
	.align		8
        /*0028*/ 	.dword	_ZN39_INTERNAL_6be7f774_4_k_cu_2f1fbd5d_27964cuda3std3__45__cpo4cendE
	.align		8
        /*0030*/ 	.dword	_ZN39_INTERNAL_6be7f774_4_k_cu_2f1fbd5d_27964cuda3std3__441_GLOBAL__N__6be7f774_4_k_cu_2f1fbd5d_27966ignoreE
	.align		8
        /*0038*/ 	.dword	_ZN39_INTERNAL_6be7f774_4_k_cu_2f1fbd5d_27964cuda3std3__419piecewise_constructE
	.align		8
        /*0040*/ 	.dword	_ZN39_INTERNAL_6be7f774_4_k_cu_2f1fbd5d_27964cuda3std3__48in_placeE
	.align		8
        /*0048*/ 	.dword	_ZN39_INTERNAL_6be7f774_4_k_cu_2f1fbd5d_27964cuda3std6ranges3__45__cpo4swapE
	.align		8
        /*0050*/ 	.dword	_ZN39_INTERNAL_6be7f774_4_k_cu_2f1fbd5d_27964cuda3std6ranges3__45__cpo9iter_moveE
	.align		8
        /*0058*/ 	.dword	_ZN39_INTERNAL_6be7f774_4_k_cu_2f1fbd5d_27964cute7productE
	.align		8
        /*0060*/ 	.dword	_ZN39_INTERNAL_6be7f774_4_k_cu_2f1fbd5d_27964cute1_E
	.align		8
        /*0068*/ 	.dword	$str$22
	.align		8
        /*0070*/ 	.dword	$str$23


//--------------------- .text._ZN7cutlass13device_kernelINS_4gemm6kernel13GemmUniversalIN4cute5tupleIJiiiiEEENS1_10collective13CollectiveMmaINS1_34MainloopSm90TmaGmmaWarpSpecializedILi7ENS5_IJNS4_1CILi1EEESB_SB_EEENS1_35KernelTmaWarpSpecializedCooperativeEEENS5_IJNSA_ILi128EEESF_NSA_ILi64EEEEEENS_10bfloat16_tENS5_IJSB_llEEESI_SJ_NS4_8TiledMMAINS4_8MMA_AtomIJNS4_4SM904GMMA28MMA_64x128x16_F32BF16BF16_SSILNSN_5MajorE1ELSP_1ELNSN_7ScaleInE1ELSQ_1EEEEEENS4_6LayoutINS5_IJNSA_ILi2EEESB_SB_EEENS5_IJSB_NSA_ILi0EEESW_EEEEENS5_IJNS4_10UnderscoreESZ_SZ_EEEEENS4_13SM90_TMA_LOADENS4_14ComposedLayoutINS4_7SwizzleILi3ELi4ELi3EEENS4_18smem_ptr_flag_bitsILi16EEENST_INS5_IJSG_NSA_ILi8EEEEEENS5_IJSB_SG_EEEEEEEvNS4_8identityES12_S1C_vS1D_EENS_8epilogue10collective6detail29Sm90TmaWarpSpecializedAdapterINS1G_15DefaultEpilogueISI_NS5_IJlSB_lEEES1K_NS1F_6thread17LinearCombinationISI_Li1EffLNS1L_9ScaleType4KindE0ELNS_15FloatRoundStyleE2ESI_EENS1_15EpilogueDefaultEEEEEvvEEEEvNT_6ParamsE --------------------------
	.section	.text._ZN7cutlass13device_kernelINS_4gemm6kernel13GemmUniversalIN4cute5tupleIJiiiiEEENS1_10collective13CollectiveMmaINS1_34MainloopSm90TmaGmmaWarpSpecializedILi7ENS5_IJNS4_1CILi1EEESB_SB_EEENS1_35KernelTmaWarpSpecializedCooperativeEEENS5_IJNSA_ILi128EEESF_NSA_ILi64EEEEEENS_10bfloat16_tENS5_IJSB_llEEESI_SJ_NS4_8TiledMMAINS4_8MMA_AtomIJNS4_4SM904GMMA28MMA_64x128x16_F32BF16BF16_SSILNSN_5MajorE1ELSP_1ELNSN_7ScaleInE1ELSQ_1EEEEEENS4_6LayoutINS5_IJNSA_ILi2EEESB_SB_EEENS5_IJSB_NSA_ILi0EEESW_EEEEENS5_IJNS4_10UnderscoreESZ_SZ_EEEEENS4_13SM90_TMA_LOADENS4_14ComposedLayoutINS4_7SwizzleILi3ELi4ELi3EEENS4_18smem_ptr_flag_bitsILi16EEENST_INS5_IJSG_NSA_ILi8EEEEEENS5_IJSB_SG_EEEEEEEvNS4_8identityES12_S1C_vS1D_EENS_8epilogue10collective6detail29Sm90TmaWarpSpecializedAdapterINS1G_15DefaultEpilogueISI_NS5_IJlSB_lEEES1K_NS1F_6thread17LinearCombinationISI_Li1EffLNS1L_9ScaleType4KindE0ELNS_15FloatRoundStyleE2ESI_EENS1_15EpilogueDefaultEEEEEvvEEEEvNT_6ParamsE,"ax",@progbits
	.align	128
.text._ZN7cutlass13device_kernelINS_4gemm6kernel13GemmUniversalIN4cute5tupleIJiiiiEEENS1_10collective13CollectiveMmaINS1_34MainloopSm90TmaGmmaWarpSpecializedILi7ENS5_IJNS4_1CILi1EEESB_SB_EEENS1_35KernelTmaWarpSpecializedCooperativeEEENS5_IJNSA_ILi128EEESF_NSA_ILi64EEEEEENS_10bfloat16_tENS5_IJSB_llEEESI_SJ_NS4_8TiledMMAINS4_8MMA_AtomIJNS4_4SM904GMMA28MMA_64x128x16_F32BF16BF16_SSILNSN_5MajorE1ELSP_1ELNSN_7ScaleInE1ELSQ_1EEEEEENS4_6LayoutINS5_IJNSA_ILi2EEESB_SB_EEENS5_IJSB_NSA_ILi0EEESW_EEEEENS5_IJNS4_10UnderscoreESZ_SZ_EEEEENS4_13SM90_TMA_LOADENS4_14ComposedLayoutINS4_7SwizzleILi3ELi4ELi3EEENS4_18smem_ptr_flag_bitsILi16EEENST_INS5_IJSG_NSA_ILi8EEEEEENS5_IJSB_SG_EEEEEEEvNS4_8identityES12_S1C_vS1D_EENS_8epilogue10collective6detail29Sm90TmaWarpSpecializedAdapterINS1G_15DefaultEpilogueISI_NS5_IJlSB_lEEES1K_NS1F_6thread17LinearCombinationISI_Li1EffLNS1L_9ScaleType4KindE0ELNS_15FloatRoundStyleE2ESI_EENS1_15EpilogueDefaultEEEEEvvEEEEvNT_6ParamsE:
        .type           _ZN7cutlass13device_kernelINS_4gemm6kernel13GemmUniversalIN4cute5tupleIJiiiiEEENS1_10collective13CollectiveMmaINS1_34MainloopSm90TmaGmmaWarpSpecializedILi7ENS5_IJNS4_1CILi1EEESB_SB_EEENS1_35KernelTmaWarpSpecializedCooperativeEEENS5_IJNSA_ILi128EEESF_NSA_ILi64EEEEEENS_10bfloat16_tENS5_IJSB_llEEESI_SJ_NS4_8TiledMMAINS4_8MMA_AtomIJNS4_4SM904GMMA28MMA_64x128x16_F32BF16BF16_SSILNSN_5MajorE1ELSP_1ELNSN_7ScaleInE1ELSQ_1EEEEEENS4_6LayoutINS5_IJNSA_ILi2EEESB_SB_EEENS5_IJSB_NSA_ILi0EEESW_EEEEENS5_IJNS4_10UnderscoreESZ_SZ_EEEEENS4_13SM90_TMA_LOADENS4_14ComposedLayoutINS4_7SwizzleILi3ELi4ELi3EEENS4_18smem_ptr_flag_bitsILi16EEENST_INS5_IJSG_NSA_ILi8EEEEEENS5_IJSB_SG_EEEEEEEvNS4_8identityES12_S1C_vS1D_EENS_8epilogue10collective6detail29Sm90TmaWarpSpecializedAdapterINS1G_15DefaultEpilogueISI_NS5_IJlSB_lEEES1K_NS1F_6thread17LinearCombinationISI_Li1EffLNS1L_9ScaleType4KindE0ELNS_15FloatRoundStyleE2ESI_EENS1_15EpilogueDefaultEEEEEvvEEEEvNT_6ParamsE,@function
        .size           _ZN7cutlass13device_kernelINS_4gemm6kernel13GemmUniversalIN4cute5tupleIJiiiiEEENS1_10collective13CollectiveMmaINS1_34MainloopSm90TmaGmmaWarpSpecializedILi7ENS5_IJNS4_1CILi1EEESB_SB_EEENS1_35KernelTmaWarpSpecializedCooperativeEEENS5_IJNSA_ILi128EEESF_NSA_ILi64EEEEEENS_10bfloat16_tENS5_IJSB_llEEESI_SJ_NS4_8TiledMMAINS4_8MMA_AtomIJNS4_4SM904GMMA28MMA_64x128x16_F32BF16BF16_SSILNSN_5MajorE1ELSP_1ELNSN_7ScaleInE1ELSQ_1EEEEEENS4_6LayoutINS5_IJNSA_ILi2EEESB_SB_EEENS5_IJSB_NSA_ILi0EEESW_EEEEENS5_IJNS4_10UnderscoreESZ_SZ_EEEEENS4_13SM90_TMA_LOADENS4_14ComposedLayoutINS4_7SwizzleILi3ELi4ELi3EEENS4_18smem_ptr_flag_bitsILi16EEENST_INS5_IJSG_NSA_ILi8EEEEEENS5_IJSB_SG_EEEEEEEvNS4_8identityES12_S1C_vS1D_EENS_8epilogue10collective6detail29Sm90TmaWarpSpecializedAdapterINS1G_15DefaultEpilogueISI_NS5_IJlSB_lEEES1K_NS1F_6thread17LinearCombinationISI_Li1EffLNS1L_9ScaleType4KindE0ELNS_15FloatRoundStyleE2ESI_EENS1_15EpilogueDefaultEEEEEvvEEEEvNT_6ParamsE,(.L_x_200 - _ZN7cutlass13device_kernelINS_4gemm6kernel13GemmUniversalIN4cute5tupleIJiiiiEEENS1_10collective13CollectiveMmaINS1_34MainloopSm90TmaGmmaWarpSpecializedILi7ENS5_IJNS4_1CILi1EEESB_SB_EEENS1_35KernelTmaWarpSpecializedCooperativeEEENS5_IJNSA_ILi128EEESF_NSA_ILi64EEEEEENS_10bfloat16_tENS5_IJSB_llEEESI_SJ_NS4_8TiledMMAINS4_8MMA_AtomIJNS4_4SM904GMMA28MMA_64x128x16_F32BF16BF16_SSILNSN_5MajorE1ELSP_1ELNSN_7ScaleInE1ELSQ_1EEEEEENS4_6LayoutINS5_IJNSA_ILi2EEESB_SB_EEENS5_IJSB_NSA_ILi0EEESW_EEEEENS5_IJNS4_10UnderscoreESZ_SZ_EEEEENS4_13SM90_TMA_LOADENS4_14ComposedLayoutINS4_7SwizzleILi3ELi4ELi3EEENS4_18smem_ptr_flag_bitsILi16EEENST_INS5_IJSG_NSA_ILi8EEEEEENS5_IJSB_SG_EEEEEEEvNS4_8identityES12_S1C_vS1D_EENS_8epilogue10collective6detail29Sm90TmaWarpSpecializedAdapterINS1G_15DefaultEpilogueISI_NS5_IJlSB_lEEES1K_NS1F_6thread17LinearCombinationISI_Li1EffLNS1L_9ScaleType4KindE0ELNS_15FloatRoundStyleE2ESI_EENS1_15EpilogueDefaultEEEEEvvEEEEvNT_6ParamsE)
        .other          _ZN7cutlass13device_kernelINS_4gemm6kernel13GemmUniversalIN4cute5tupleIJiiiiEEENS1_10collective13CollectiveMmaINS1_34MainloopSm90TmaGmmaWarpSpecializedILi7ENS5_IJNS4_1CILi1EEESB_SB_EEENS1_35KernelTmaWarpSpecializedCooperativeEEENS5_IJNSA_ILi128EEESF_NSA_ILi64EEEEEENS_10bfloat16_tENS5_IJSB_llEEESI_SJ_NS4_8TiledMMAINS4_8MMA_AtomIJNS4_4SM904GMMA28MMA_64x128x16_F32BF16BF16_SSILNSN_5MajorE1ELSP_1ELNSN_7ScaleInE1ELSQ_1EEEEEENS4_6LayoutINS5_IJNSA_ILi2EEESB_SB_EEENS5_IJSB_NSA_ILi0EEESW_EEEEENS5_IJNS4_10UnderscoreESZ_SZ_EEEEENS4_13SM90_TMA_LOADENS4_14ComposedLayoutINS4_7SwizzleILi3ELi4ELi3EEENS4_18smem_ptr_flag_bitsILi16EEENST_INS5_IJSG_NSA_ILi8EEEEEENS5_IJSB_SG_EEEEEEEvNS4_8identityES12_S1C_vS1D_EENS_8epilogue10collective6detail29Sm90TmaWarpSpecializedAdapterINS1G_15DefaultEpilogueISI_NS5_IJlSB_lEEES1K_NS1F_6thread17LinearCombinationISI_Li1EffLNS1L_9ScaleType4KindE0ELNS_15FloatRoundStyleE2ESI_EENS1_15EpilogueDefaultEEEEEvvEEEEvNT_6ParamsE,@"STO_CUDA_ENTRY STV_DEFAULT"
_ZN7cutlass13device_kernelINS_4gemm6kernel13GemmUniversalIN4cute5tupleIJiiiiEEENS1_10collective13CollectiveMmaINS1_34MainloopSm90TmaGmmaWarpSpecializedILi7ENS5_IJNS4_1CILi1EEESB_SB_EEENS1_35KernelTmaWarpSpecializedCooperativeEEENS5_IJNSA_ILi128EEESF_NSA_ILi64EEEEEENS_10bfloat16_tENS5_IJSB_llEEESI_SJ_NS4_8TiledMMAINS4_8MMA_AtomIJNS4_4SM904GMMA28MMA_64x128x16_F32BF16BF16_SSILNSN_5MajorE1ELSP_1ELNSN_7ScaleInE1ELSQ_1EEEEEENS4_6LayoutINS5_IJNSA_ILi2EEESB_SB_EEENS5_IJSB_NSA_ILi0EEESW_EEEEENS5_IJNS4_10UnderscoreESZ_SZ_EEEEENS4_13SM90_TMA_LOADENS4_14ComposedLayoutINS4_7SwizzleILi3ELi4ELi3EEENS4_18smem_ptr_flag_bitsILi16EEENST_INS5_IJSG_NSA_ILi8EEEEEENS5_IJSB_SG_EEEEEEEvNS4_8identityES12_S1C_vS1D_EENS_8epilogue10collective6detail29Sm90TmaWarpSpecializedAdapterINS1G_15DefaultEpilogueISI_NS5_IJlSB_lEEES1K_NS1F_6thread17LinearCombinationISI_Li1EffLNS1L_9ScaleType4KindE0ELNS_15FloatRoundStyleE2ESI_EENS1_15EpilogueDefaultEEEEEvvEEEEvNT_6ParamsE:
[----:B------:R-:W0:Y:S01]  /*0000*/  LDC R1, c[0x0][0x28] ;  /* 0x00000a00ff017b82 */ /* 0x000e220000000800 */
[----:B------:R-:W1:Y:S01]  /*0010*/  S2R R3, SR_TID.X ;  /* 0x0000000000037919 */ /* 0x000e620000002100 */
[----:B------:R-:W-:Y:S01]  /*0020*/  ELECT P0, URZ, PT ;  /* 0x00000000003f782f */ /* 0x000fe20003800000 */
[----:B------:R-:W-:Y:S01]  /*0030*/  BSSY B0, `(.L_x_0) ;  /* 0x000000f000007945 */ /* 0x000fe20003800000 */
[--C-:B-1----:R-:W-:Y:S02]  /*0040*/  SHF.R.U32.HI R0, RZ, 0x5, R3.reuse ;  /* 0x00000005ff007819 */ /* 0x102fe40000011603 */
[----:B------:R-:W-:-:S03]  /*0050*/  SHF.R.U32.HI R14, RZ, 0x7, R3 ;  /* 0x00000007ff0e7819 */ /* 0x000fc60000011603 */
[----:B------:R-:W1:Y:S04]  /*0060*/  SHFL.IDX PT, R4, R0, RZ, 0x1f ;  /* 0x00001fff00047589 */ /* 0x000e6800000e0000 */
[----:B------:R2:W3:Y:S01]  /*0070*/  SHFL.IDX PT, R10, R14, RZ, 0x1f ;  /* 0x00001fff0e0a7589 */ /* 0x0004e200000e0000 */
[----:B-1----:R-:W-:-:S13]  /*0080*/  ISETP.NE.OR P0, PT, R4, RZ, !P0 ;  /* 0x000000ff0400720c */ /* 0x002fda0004705670 */
[----:B0-23--:R-:W-:Y:S05]  /*0090*/  @P0 BRA `(.L_x_1) ;  /* 0x0000000000200947 */ /* 0x00dfea0003800000 */
[----:B------:R-:W-:Y:S02]  /*00a0*/  ULDC.64 UR4, c[0x0][0x198] ;  /* 0x0000660000047ab9 */ /* 0x000fe40000000a00 */
[----:B------:R-:W-:Y:S02]  /*00b0*/  UIADD3 UR6, UP0, UR4, 0xf0, URZ ;  /* 0x000000f004067890 */ /* 0x000fe4000ff1e03f */
[----:B------:R-:W-:Y:S02]  /*00c0*/  UIADD3 UR4, UP1, UR4, 0x1f0, URZ ;  /* 0x000001f004047890 */ /* 0x000fe4000ff3e03f */
[----:B------:R-:W-:Y:S02]  /*00d0*/  UIADD3.X UR7, URZ, UR5, URZ, UP0, !UPT ;  /* 0x000000053f077290 */ /* 0x000fe400087fe43f */
[----:B------:R-:W-:-:S07]  /*00e0*/  UIADD3.X UR5, URZ, UR5, URZ, UP1, !UPT ;  /* 0x000000053f057290 */ /* 0x000fce0008ffe43f */
[----:B------:R0:W-:Y:S02]  /*00f0*/  UTMACCTL.PF [UR6] ;  /* 0x00000000060079b9 */ /* 0x0001e40008040000 */
[----:B------:R0:W-:Y:S02]  /*0100*/  UTMACCTL.PF [UR4] ;  /* 0x00000000040079b9 */ /* 0x0001e40008040000 */
[----:B0-----:R-:W-:Y:S01]  /*0110*/  NOP ;  /* 0x0000000000007918 */ /* 0x001fe20000000000 */
.L_x_1:
[----:B------:R-:W-:Y:S05]  /*0120*/  BSYNC B0 ;  /* 0x0000000000007941 */ /* 0x000fea0003800000 */
.L_x_0:
[----:B------:R-:W0:Y:S02]  /*0130*/  SHFL.IDX PT, R2, R0, RZ, 0x1f ;  /* 0x00001fff00027589 */ /* 0x000e2400000e0000 */
[----:B0-----:R-:W-:-:S13]  /*0140*/  ISETP.NE.AND P0, PT, R2, RZ, PT ;  /* 0x000000ff0200720c */ /* 0x001fda0003f05270 */
[----:B------:R-:W-:Y:S05]  /*0150*/  @P0 BRA `(.L_x_2) ;  /* 0x0000000000700947 */ /* 0x000fea0003800000 */
[----:B------:R-:W0:Y:S01]  /*0160*/  S2UR UR8, SR_CgaCtaId ;  /* 0x00000000000879c3 */ /* 0x000e220000008800 */
[----:B------:R-:W-:Y:S01]  /*0170*/  UMOV UR4, 0x400 ;  /* 0x0000040000047882 */ /* 0x000fe20000000000 */
[----:B------:R-:W-:Y:S01]  /*0180*/  UMOV UR5, 0x1 ;  /* 0x0000000100057882 */ /* 0x000fe20000000000 */
[----:B------:R-:W-:Y:S01]  /*0190*/  UMOV UR6, 0x100 ;  /* 0x0000010000067882 */ /* 0x000fe20000000000 */
[----:B------:R-:W-:Y:S01]  /*01a0*/  ELECT P0, URZ, PT ;  /* 0x00000000003f782f */ /* 0x000fe20003800000 */
[----:B------:R-:W-:-:S04]  /*01b0*/  UIADD3 UR6, -UR6, 0x100000, URZ ;  /* 0x0010000006067890 */ /* 0x000fc8000fffe13f */
[----:B------:R-:W-:Y:S02]  /*01c0*/  USHF.L.U32 UR7, UR6, 0xb, URZ ;  /* 0x0000000b06077899 */ /* 0x000fe4000800063f */
[----:B------:R-:W-:Y:S02]  /*01d0*/  USHF.L.U32 UR6, UR6, 0x1, URZ ;  /* 0x0000000106067899 */ /* 0x000fe4000800063f */
[----:B0-----:R-:W-:Y:S02]  /*01e0*/  ULEA UR8, UR8, UR4, 0x18 ;  /* 0x0000000408087291 */ /* 0x001fe4000f8ec03f */
[----:B------:R-:W-:-:S04]  /*01f0*/  UIADD3 UR4, -UR5, 0x100000, URZ ;  /* 0x0010000005047890 */ /* 0x000fc8000fffe13f */
[----:B------:R-:W-:Y:S02]  /*0200*/  USHF.L.U32 UR5, UR4, 0xb, URZ ;  /* 0x0000000b04057899 */ /* 0x000fe4000800063f */
[----:B------:R-:W-:Y:S01]  /*0210*/  USHF.L.U32 UR4, UR4, 0x1, URZ ;  /* 0x0000000104047899 */ /* 0x000fe2000800063f */
[----:B------:R-:W0:Y:S11]  /*0220*/  FENCE.VIEW.ASYNC.S ;  /* 0x00000000000073c6 */ /* 0x000e360000000000 */
[----:B0-----:R0:W1:Y:S01]  /*0230*/  SYNCS.EXCH.64 URZ, [UR8], UR4 ;  /* 0x00000004083f75b2 */ /* 0x0010620008000100 */
[----:B------:R0:W2:Y:S01]  /*0240*/  SYNCS.EXCH.64 URZ, [UR8+0x38], UR6 ;  /* 0x00003806083f75b2 */ /* 0x0000a20008000100 */
[----:B------:R0:W3:Y:S01]  /*0250*/  SYNCS.EXCH.64 URZ, [UR8+0x8], UR4 ;  /* 0x00000804083f75b2 */ /* 0x0000e20008000100 */
[----:B------:R0:W4:Y:S01]  /*0260*/  SYNCS.EXCH.64 URZ, [UR8+0x40], UR6 ;  /* 0x00004006083f75b2 */ /* 0x0001220008000100 */
[----:B------:R0:W0:Y:S01]  /*0270*/  SYNCS.EXCH.64 URZ, [UR8+0x10], UR4 ;  /* 0x00001004083f75b2 */ /* 0x0000220008000100 */
        /* <DEDUP_REMOVED lines=9> */
[----:B------:R-:W-:Y:S01]  /*0310*/  NOP ;  /* 0x0000000000007918 */ /* 0x000fe20000000000 */
.L_x_2:
[----:B------:R-:W5:Y:S01]  /*0320*/  SHFL.IDX PT, R0, R0, RZ, 0x1f ;  /* 0x00001fff00007589 */ /* 0x000f6200000e0000 */
[----:B------:R-:W-:Y:S01]  /*0330*/  ELECT P0, URZ, PT ;  /* 0x00000000003f782f */ /* 0x000fe20003800000 */
[----:B------:R-:W1:Y:S01]  /*0340*/  LDC R2, c[0x0][0x65c] ;  /* 0x00019700ff027b82 */ /* 0x000e620000000800 */
[----:B------:R-:W-:Y:S01]  /*0350*/  SHF.R.S32.HI R7, RZ, 0x1f, R4 ;  /* 0x0000001fff077819 */ /* 0x000fe20000011404 */
[----:B------:R-:W2:Y:S01]  /*0360*/  S2R R5, SR_CTAID.Y ;  /* 0x0000000000057919 */ /* 0x000ea20000002600 */
[----:B0-----:R-:W-:Y:S01]  /*0370*/  UMOV UR4, 0x20 ;  /* 0x0000002000047882 */ /* 0x001fe20000000000 */
[----:B------:R-:W-:Y:S01]  /*0380*/  NOP ;  /* 0x0000000000007918 */ /* 0x000fe20000000000 */
[----:B------:R-:W-:Y:S01]  /*0390*/  LEA.HI R7, R7, R4, RZ, 0x2 ;  /* 0x0000000407077211 */ /* 0x000fe200078f10ff */
[----:B------:R-:W0:Y:S01]  /*03a0*/  S2R R6, SR_CTAID.X ;  /* 0x0000000000067919 */ /* 0x000e220000002500 */
[----:B------:R-:W-:Y:S01]  /*03b0*/  ISETP.NE.AND P2, PT, R10, RZ, PT ;  /* 0x000000ff0a00720c */ /* 0x000fe20003f45270 */
[----:B------:R-:W-:Y:S01]  /*03c0*/  NOP ;  /* 0x0000000000007918 */ /* 0x000fe20000000000 */
[----:B------:R-:W-:-:S02]  /*03d0*/  LOP3.LUT R7, R7, 0xfffffffc, RZ, 0xc0, !PT ;  /* 0xfffffffc07077812 */ /* 0x000fc400078ec0ff */
[----:B-----5:R-:W-:Y:S02]  /*03e0*/  ISETP.NE.OR P0, PT, R0, RZ, !P0 ;  /* 0x000000ff0000720c */ /* 0x020fe40004705670 */
[----:B-1----:R-:W-:-:S04]  /*03f0*/  ISETP.NE.AND P3, PT, R2, 0x1, PT ;  /* 0x000000010200780c */ /* 0x002fc80003f65270 */
[----:B------:R-:W-:Y:S01]  /*0400*/  P2R R0, PR, RZ, 0x8 ;  /* 0x00000008ff007803 */ /* 0x000fe20000000000 */
[----:B------:R-:W-:Y:S01]  /*0410*/  IMAD.IADD R0, R4, 0x1, -R7 ;  /* 0x0000000104007824 */ /* 0x000fe200078e0a07 */
[----:B------:R-:W-:Y:S01]  /*0420*/  LOP3.LUT R4, R3, 0x7f, RZ, 0xc0, !PT ;  /* 0x0000007f03047812 */ /* 0x000fe200078ec0ff */
[----:B------:R-:W-:-:S03]  /*0430*/  IMAD.MOV.U32 R7, RZ, RZ, RZ ;  /* 0x000000ffff077224 */ /* 0x000fc600078e00ff */
[----:B------:R-:W-:Y:S01]  /*0440*/  ISETP.NE.AND P1, PT, R0, 0x3, PT ;  /* 0x000000030000780c */ /* 0x000fe20003f25270 */
[----:B------:R-:W-:Y:S01]  /*0450*/  VOTEU.ALL UP0, P0 ;  /* 0x00000000003f7886 */ /* 0x000fe20000000000 */
[----:B------:R-:W-:Y:S01]  /*0460*/  VOTEU.ALL UP1, P0 ;  /* 0x00000000003f7886 */ /* 0x000fe20000020000 */
[----:B------:R-:W0:Y:S01]  /*0470*/  @P3 LDC R17, c[0x0][0x10] ;  /* 0x00000400ff113b82 */ /* 0x000e220000000800 */
[----:B--2---:R-:W-:Y:S02]  /*0480*/  @P3 IMAD.MOV.U32 R8, RZ, RZ, R5 ;  /* 0x000000ffff083224 */ /* 0x004fe400078e0005 */
[----:B------:R-:W-:Y:S01]  /*0490*/  @!UP0 UMOV UR6, 0x400 ;  /* 0x0000040000068882 */ /* 0x000fe20000000000 */
[----:B------:R-:W-:-:S04]  /*04a0*/  @!UP0 UIADD3 UR4, -UR4, 0x100000, URZ ;  /* 0x0010000004048890 */ /* 0x000fc8000fffe13f */
[----:B------:R-:W-:Y:S02]  /*04b0*/  @!UP0 USHF.L.U32 UR5, UR4, 0xb, URZ ;  /* 0x0000000b04058899 */ /* 0x000fe4000800063f */
[----:B------:R-:W-:Y:S01]  /*04c0*/  @!UP0 USHF.L.U32 UR4, UR4, 0x1, URZ ;  /* 0x0000000104048899 */ /* 0x000fe2000800063f */
[----:B------:R-:W-:Y:S01]  /*04d0*/  @P3 IMAD.MOV.U32 R9, RZ, RZ, RZ ;  /* 0x000000ffff093224 */ /* 0x000fe200078e00ff */
[----:B------:R-:W1:Y:S08]  /*04e0*/  @!UP0 S2UR UR7, SR_CgaCtaId ;  /* 0x00000000000789c3 */ /* 0x000e700000008800 */
[----:B------:R-:W2:Y:S01]  /*04f0*/  @!P3 LDC R11, c[0x0][0xc] ;  /* 0x00000300ff0bbb82 */ /* 0x000ea20000000800 */
[----:B0-----:R-:W-:Y:S01]  /*0500*/  @P3 IMAD.WIDE.U32 R16, R6, R17, R8 ;  /* 0x0000001106103225 */ /* 0x001fe200078e0008 */
[----:B-1----:R-:W-:Y:S01]  /*0510*/  @!UP0 ULEA UR8, UR7, UR6, 0x18 ;  /* 0x0000000607088291 */ /* 0x002fe2000f8ec03f */
[----:B------:R-:W-:-:S02]  /*0520*/  VOTEU.ALL UP0, P0 ;  /* 0x00000000003f7886 */ /* 0x000fc40000000000 */
[----:B------:R-:W-:Y:S01]  /*0530*/  ULDC UR6, c[0x0][0xc] ;  /* 0x0000030000067ab9 */ /* 0x000fe20000000800 */
[----:B------:R-:W-:Y:S01]  /*0540*/  ISETP.EQ.OR P0, PT, R0, RZ, !P1 ;  /* 0x000000ff0000720c */ /* 0x000fe20004f02670 */
[----:B------:R-:W-:-:S03]  /*0550*/  ULDC UR7, c[0x0][0x10] ;  /* 0x0000040000077ab9 */ /* 0x000fc60000000800 */
[C---:B------:R-:W-:Y:S01]  /*0560*/  ISETP.EQ.AND P0, PT, R10.reuse, RZ, P0 ;  /* 0x000000ff0a00720c */ /* 0x040fe20000702270 */
[----:B------:R-:W-:Y:S02]  /*0570*/  VIADD R10, R10, 0xffffffff ;  /* 0xffffffff0a0a7836 */ /* 0x000fe40000000000 */
[----:B--2---:R-:W-:Y:S01]  /*0580*/  @!P3 IMAD.WIDE.U32 R8, R11, R5, R6 ;  /* 0x000000050b08b225 */ /* 0x004fe200078e0006 */
[----:B------:R-:W0:Y:S02]  /*0590*/  FENCE.VIEW.ASYNC.S ;  /* 0x00000000000073c6 */ /* 0x000e240000000000 */
[----:B0-----:R-:W3:Y:S01]  /*05a0*/  @!UP0 SYNCS.EXCH.64 URZ, [UR8+0x80], UR4 ;  /* 0x00008004083f85b2 */ /* 0x001ee20008000100 */
[----:B------:R-:W-:Y:S01]  /*05b0*/  SEL R18, RZ, 0x1, !P0 ;  /* 0x00000001ff127807 */ /* 0x000fe20004000000 */
[----:B------:R-:W-:Y:S01]  /*05c0*/  @P3 IMAD.MOV.U32 R11, RZ, RZ, RZ ;  /* 0x000000ffff0b3224 */ /* 0x000fe200078e00ff */
[----:B------:R-:W-:Y:S01]  /*05d0*/  ISETP.GE.U32.AND P1, PT, R10, 0x2, PT ;  /* 0x000000020a00780c */ /* 0x000fe20003f26070 */
[----:B------:R-:W-:-:S02]  /*05e0*/  @!P3 IMAD.MOV.U32 R16, RZ, RZ, R8 ;  /* 0x000000ffff10b224 */ /* 0x000fc400078e0008 */
[----:B------:R-:W-:Y:S01]  /*05f0*/  @P3 IMAD.IADD R17, R17, 0x1, R11 ;  /* 0x0000000111113824 */ /* 0x000fe200078e020b */
[----:B------:R-:W-:Y:S01]  /*0600*/  SEL R18, R18, 0x2, P1 ;  /* 0x0000000212127807 */ /* 0x000fe20000800000 */
[----:B------:R-:W-:Y:S01]  /*0610*/  @!P3 IMAD.MOV.U32 R17, RZ, RZ, R9 ;  /* 0x000000ffff11b224 */ /* 0x000fe200078e0009 */
[----:B------:R0:W3:Y:S01]  /*0620*/  @!UP1 SYNCS.EXCH.64 URZ, [UR8+0x88], UR4 ;  /* 0x00008804083f95b2 */ /* 0x0000e20008000100 */
[----:B------:R-:W-:Y:S01]  /*0630*/  NOP ;  /* 0x0000000000007918 */ /* 0x000fe20000000000 */
[----:B0-----:R-:W-:-:S03]  /*0640*/  UIMAD.WIDE.U32 UR4, UR6, UR7, URZ ;  /* 0x00000007060472a5 */ /* 0x001fc6000f8e003f */
[----:B------:R-:W-:Y:S02]  /*0650*/  ULDC UR6, c[0x0][0x14] ;  /* 0x0000050000067ab9 */ /* 0x000fe40000000800 */
[----:B------:R-:W-:Y:S02]  /*0660*/  UIMAD.WIDE.U32 UR36, UR4, UR6, URZ ;  /* 0x00000006042472a5 */ /* 0x000fe4000f8e003f */
[----:B------:R-:W-:-:S04]  /*0670*/  UIMAD UR42, UR5, UR6, URZ ;  /* 0x00000006052a72a4 */ /* 0x000fc8000f8e023f */
[----:B------:R-:W-:Y:S01]  /*0680*/  UIADD3 UR42, UR37, UR42, URZ ;  /* 0x0000002a252a7290 */ /* 0x000fe2000fffe03f */
[----:B---34-:R-:W-:Y:S06]  /*0690*/  BAR.SYNC.DEFER_BLOCKING 0x0 ;  /* 0x0000000000007b1d */ /* 0x018fec0000010000 */
[----:B------:R-:W-:Y:S05]  /*06a0*/  @!P2 BRA `(.L_x_3) ;  /* 0x0000005c00c4a947 */ /* 0x000fea0003800000 */
[----:B------:R-:W-:-:S13]  /*06b0*/  ISETP.GT.U32.AND P0, PT, R10, 0x1, PT ;  /* 0x000000010a00780c */ /* 0x000fda0003f04070 */
[----:B------:R-:W-:Y:S05]  /*06c0*/  @P0 EXIT ;  /* 0x000000000000094d */ /* 0x000fea0003800000 */
[----:B------:R-:W-:Y:S01]  /*06d0*/  ULDC.64 UR4, c[0x0][0x650] ;  /* 0x0001940000047ab9 */ /* 0x000fe20000000a00 */
[----:B------:R-:W-:Y:S01]  /*06e0*/  PRMT R0, RZ, 0x7610, R0 ;  /* 0x00007610ff007816 */ /* 0x000fe20000000000 */
[----:B------:R-:W-:Y:S01]  /*06f0*/  IMAD.MOV.U32 R101, RZ, RZ, -0x1 ;  /* 0xffffffffff657424 */ /* 0x000fe200078e00ff */
[----:B------:R-:W-:Y:S01]  /*0700*/  ISETP.GE.U32.AND P0, PT, R16, UR4, PT ;  /* 0x0000000410007c0c */ /* 0x000fe2000bf06070 */
[----:B------:R-:W-:Y:S02]  /*0710*/  IMAD.MOV.U32 R100, RZ, RZ, -0x1 ;  /* 0xffffffffff647424 */ /* 0x000fe400078e00ff */
[----:B------:R-:W-:Y:S01]  /*0720*/  IMAD.MOV.U32 R99, RZ, RZ, -0x1 ;  /* 0xffffffffff637424 */ /* 0x000fe200078e00ff */
[----:B------:R-:W-:-:S13]  /*0730*/  ISETP.GE.U32.AND.EX P0, PT, R17, UR5, PT, P0 ;  /* 0x0000000511007c0c */ /* 0x000fda000bf06100 */
[----:B------:R-:W-:Y:S05]  /*0740*/  @P0 BRA `(.L_x_4) ;  /* 0x0000000400540947 */ /* 0x000fea0003800000 */
[----:B------:R-:W0:Y:S01]  /*0750*/  LDC.64 R20, c[0x0][0x628] ;  /* 0x00018a00ff147b82 */ /* 0x000e220000000a00 */
[----:B------:R-:W-:Y:S02]  /*0760*/  IMAD.MOV.U32 R8, RZ, RZ, R16 ;  /* 0x000000ffff087224 */ /* 0x000fe400078e0010 */
[----:B------:R-:W-:-:S05]  /*0770*/  IMAD.MOV.U32 R9, RZ, RZ, R17 ;  /* 0x000000ffff097224 */ /* 0x000fca00078e0011 */
[----:B------:R-:W1:Y:S08]  /*0780*/  LDC R0, c[0x0][0x630] ;  /* 0x00018c00ff007b82 */ /* 0x000e700000000800 */
[----:B------:R-:W2:Y:S01]  /*0790*/  LDC.64 R22, c[0x0][0x620] ;  /* 0x00018800ff167b82 */ /* 0x000ea20000000a00 */
[----:B0-----:R-:W-:-:S04]  /*07a0*/  ISETP.NE.U32.AND P0, PT, R20, RZ, PT ;  /* 0x000000ff1400720c */ /* 0x001fc80003f05070 */
[----:B------:R-:W-:-:S13]  /*07b0*/  ISETP.NE.AND.EX P0, PT, R21, RZ, PT, P0 ;  /* 0x000000ff1500720c */ /* 0x000fda0003f05300 */
[----:B-12---:R-:W-:Y:S05]  /*07c0*/  @!P0 BRA `(.L_x_5) ;  /* 0x0000000000288947 */ /* 0x006fea0003800000 */
[----:B------:R-:W0:Y:S02]  /*07d0*/  LDC R13, c[0x0][0x634] ;  /* 0x00018d00ff0d7b82 */ /* 0x000e240000000800 */
[----:B0-----:R-:W-:-:S05]  /*07e0*/  IADD3 R13, P0, R16, R13, RZ ;  /* 0x0000000d100d7210 */ /* 0x001fca0007f1e0ff */
[----:B------:R-:W-:-:S04]  /*07f0*/  IMAD.X R15, RZ, RZ, R17, P0 ;  /* 0x000000ffff0f7224 */ /* 0x000fc800000e0611 */
[----:B------:R-:W-:-:S04]  /*0800*/  IMAD.WIDE.U32 R8, R15, R20, RZ ;  /* 0x000000140f087225 */ /* 0x000fc800078e00ff */
[----:B------:R-:W-:-:S04]  /*0810*/  IMAD.WIDE.U32 R10, P0, R13, R21, R8 ;  /* 0x000000150d0a7225 */ /* 0x000fc80007800008 */
[----:B------:R-:W-:-:S04]  /*0820*/  IMAD.WIDE.U32 R8, R13, R20, RZ ;  /* 0x000000140d087225 */ /* 0x000fc800078e00ff */
[----:B------:R-:W-:Y:S01]  /*0830*/  IMAD.X R13, RZ, RZ, RZ, P0 ;  /* 0x000000ffff0d7224 */ /* 0x000fe200000e06ff */
[----:B------:R-:W-:Y:S01]  /*0840*/  IADD3 RZ, P0, R9, R10, RZ ;  /* 0x0000000a09ff7210 */ /* 0x000fe20007f1e0ff */
[----:B------:R-:W-:-:S04]  /*0850*/  IMAD.MOV.U32 R12, RZ, RZ, R11 ;  /* 0x000000ffff0c7224 */ /* 0x000fc800078e000b */
[----:B------:R-:W-:-:S08]  /*0860*/  IMAD.WIDE.U32.X R8, R15, R21, R12, P0 ;  /* 0x000000150f087225 */ /* 0x000fd000000e040c */
.L_x_5:
[-CC-:B------:R-:W-:Y:S01]  /*0870*/  SHF.R.U64 R99, R8, R0.reuse, R9.reuse ;  /* 0x0000000008637219 */ /* 0x180fe20000001209 */
[----:B------:R-:W0:Y:S01]  /*0880*/  LDC R12, c[0x0][0x618] ;  /* 0x00018600ff0c7b82 */ /* 0x000e220000000800 */
[----:B------:R-:W-:Y:S01]  /*0890*/  SHF.R.U32.HI R7, RZ, R0, R9 ;  /* 0x00000000ff077219 */ /* 0x000fe20000011609 */
[----:B------:R-:W-:Y:S01]  /*08a0*/  ULDC UR4, c[0x0][0x150] ;  /* 0x0000540000047ab9 */ /* 0x000fe20000000800 */
[----:B------:R-:W-:Y:S02]  /*08b0*/  IADD3 R11, P0, RZ, -R99, RZ ;  /* 0x80000063ff0b7210 */ /* 0x000fe40007f1e0ff */
[----:B------:R-:W-:-:S03]  /*08c0*/  I2FP.F32.U32 R0, R6 ;  /* 0x0000000600007245 */ /* 0x000fc60000201000 */
[----:B------:R-:W1:Y:S01]  /*08d0*/  LDC.64 R30, c[0x0][0x640] ;  /* 0x00019000ff1e7b82 */ /* 0x000e620000000a00 */
[----:B------:R-:W-:Y:S02]  /*08e0*/  IMAD.X R13, RZ, RZ, ~R7, P0 ;  /* 0x000000ffff0d7224 */ /* 0x000fe400000e0e07 */
[----:B------:R-:W-:Y:S01]  /*08f0*/  FMUL R0, R0, UR4 ;  /* 0x0000000400007c20 */ /* 0x000fe20008400000 */
[----:B------:R-:W-:Y:S01]  /*0900*/  IMAD.WIDE.U32 R8, R11, R22, R16 ;  /* 0x000000160b087225 */ /* 0x000fe200078e0010 */
[----:B------:R-:W-:-:S03]  /*0910*/  ULDC UR4, c[0x0][0x154] ;  /* 0x0000550000047ab9 */ /* 0x000fc60000000800 */
[----:B------:R-:W-:Y:S01]  /*0920*/  IMAD R10, R13, R22, RZ ;  /* 0x000000160d0a7224 */ /* 0x000fe200078e02ff */
[----:B------:R-:W2:Y:S01]  /*0930*/  LDC R7, c[0x0][0x144] ;  /* 0x00005100ff077b82 */ /* 0x000ea20000000800 */
[----:B------:R-:W3:Y:S02]  /*0940*/  F2I.U32.TRUNC.NTZ R0, R0 ;  /* 0x0000000000007305 */ /* 0x000ee4000020f000 */
[----:B------:R-:W-:-:S04]  /*0950*/  IMAD R11, R11, R23, R10 ;  /* 0x000000170b0b7224 */ /* 0x000fc800078e020a */
[----:B------:R-:W-:Y:S01]  /*0960*/  IMAD.IADD R9, R9, 0x1, R11 ;  /* 0x0000000109097824 */ /* 0x000fe200078e020b */
[----:B------:R-:W4:Y:S01]  /*0970*/  LDC R24, c[0x0][0x608] ;  /* 0x00018200ff187b82 */ /* 0x000f220000000800 */
[----:B------:R-:W-:-:S03]  /*0980*/  IMAD.MOV.U32 R11, RZ, RZ, -0x1 ;  /* 0xffffffffff0b7424 */ /* 0x000fc600078e00ff */
[-CC-:B0-----:R-:W-:Y:S02]  /*0990*/  SHF.R.U64 R22, R8, R12.reuse, R9.reuse ;  /* 0x0000000c08167219 */ /* 0x181fe40000001209 */
[----:B------:R-:W-:Y:S02]  /*09a0*/  I2FP.F32.U32 R8, R5 ;  /* 0x0000000500087245 */ /* 0x000fe40000201000 */
[----:B------:R-:W0:Y:S01]  /*09b0*/  LDC R28, c[0x0][0x658] ;  /* 0x00019600ff1c7b82 */ /* 0x000e220000000800 */
[----:B-1----:R-:W-:Y:S01]  /*09c0*/  ISETP.NE.U32.AND P0, PT, R30, RZ, PT ;  /* 0x000000ff1e00720c */ /* 0x002fe20003f05070 */
[----:B---3--:R-:W-:Y:S02]  /*09d0*/  IMAD.MOV R10, RZ, RZ, -R0 ;  /* 0x000000ffff0a7224 */ /* 0x008fe400078e0a00 */
[----:B------:R-:W-:Y:S01]  /*09e0*/  FMUL R8, R8, UR4 ;  /* 0x0000000408087c20 */ /* 0x000fe20008400000 */
[----:B------:R-:W-:Y:S02]  /*09f0*/  SHF.R.U32.HI R9, RZ, R12, R9 ;  /* 0x0000000cff097219 */ /* 0x000fe40000011609 */
[----:B------:R-:W-:Y:S01]  /*0a00*/  ISETP.NE.AND.EX P0, PT, R31, RZ, PT, P0 ;  /* 0x000000ff1f00720c */ /* 0x000fe20003f05300 */
[----:B------:R1:W3:Y:S01]  /*0a10*/  F2I.U32.TRUNC.NTZ R15, R8 ;  /* 0x00000008000f7305 */ /* 0x0002e2000020f000 */
[----:B------:R-:W1:Y:S01]  /*0a20*/  LDC R20, c[0x0][0x148] ;  /* 0x00005200ff147b82 */ /* 0x000e620000000800 */
[----:B--2---:R-:W-:-:S07]  /*0a30*/  IMAD R0, R7, R10, R6 ;  /* 0x0000000a07007224 */ /* 0x004fce00078e0206 */
[----:B------:R-:W2:Y:S01]  /*0a40*/  LDC R26, c[0x0][0x600] ;  /* 0x00018000ff1a7b82 */ /* 0x000ea20000000800 */
[-CC-:B----4-:R-:W-:Y:S02]  /*0a50*/  SHF.R.U64 R32, R22, R24.reuse, R9.reuse ;  /* 0x0000001816207219 */ /* 0x190fe40000001209 */
[----:B------:R-:W-:Y:S01]  /*0a60*/  SHF.R.U32.HI R7, RZ, R24, R9 ;  /* 0x00000018ff077219 */ /* 0x000fe20000011609 */
[----:B------:R-:W-:-:S04]  /*0a70*/  IMAD.MOV.U32 R9, RZ, RZ, 0x1 ;  /* 0x00000001ff097424 */ /* 0x000fc800078e00ff */
[----:B------:R-:W4:Y:S01]  /*0a80*/  LDC R21, c[0x0][0x648] ;  /* 0x00019200ff157b82 */ /* 0x000f220000000800 */
[-C--:B0-----:R-:W-:Y:S02]  /*0a90*/  SHF.L.U32 R6, R11, R28.reuse, RZ ;  /* 0x0000001c0b067219 */ /* 0x081fe400000006ff */
[--C-:B------:R-:W-:Y:S02]  /*0aa0*/  SHF.R.U64 R24, R32, R28, R7.reuse ;  /* 0x0000001c20187219 */ /* 0x100fe40000001207 */
[----:B------:R-:W-:Y:S02]  /*0ab0*/  LOP3.LUT R13, RZ, R6, RZ, 0x33, !PT ;  /* 0x00000006ff0d7212 */ /* 0x000fe400078e33ff */
[-C--:B------:R-:W-:Y:S01]  /*0ac0*/  SHF.R.U32.HI R7, RZ, R28.reuse, R7 ;  /* 0x0000001cff077219 */ /* 0x080fe20000011607 */
[----:B------:R-:W0:Y:S01]  /*0ad0*/  LDC R23, c[0x0][0x638] ;  /* 0x00018e00ff177b82 */ /* 0x000e220000000800 */
[----:B------:R-:W-:Y:S01]  /*0ae0*/  SHF.L.U32 R12, R9, R28, RZ ;  /* 0x0000001c090c7219 */ /* 0x000fe200000006ff */
[----:B------:R-:W-:-:S06]  /*0af0*/  IMAD.MOV.U32 R6, RZ, RZ, R24 ;  /* 0x000000ffff067224 */ /* 0x000fcc00078e0018 */
[----:B------:R-:W0:Y:S01]  /*0b00*/  LDC R101, c[0x0][0x610] ;  /* 0x00018400ff657b82 */ /* 0x000e220000000800 */
[----:B-1-3--:R-:W-:Y:S05]  /*0b10*/  @!P0 BRA `(.L_x_6) ;  /* 0x0000000000288947 */ /* 0x00afea0003800000 */
[----:B------:R-:W1:Y:S02]  /*0b20*/  LDC R11, c[0x0][0x64c] ;  /* 0x00019300ff0b7b82 */ /* 0x000e640000000800 */
[----:B-1----:R-:W-:-:S05]  /*0b30*/  IADD3 R11, P0, R24, R11, RZ ;  /* 0x0000000b180b7210 */ /* 0x002fca0007f1e0ff */
        /* <DEDUP_REMOVED lines=8> */
.L_x_6:
[----:B----4-:R-:W-:Y:S01]  /*0bc0*/  SHF.R.U64 R6, R6, R21, R7 ;  /* 0x0000001506067219 */ /* 0x010fe20000001207 */
[----:B--2---:R-:W-:Y:S01]  /*0bd0*/  VIADD R7, R26, 0xffffffff ;  /* 0xffffffff1a077836 */ /* 0x004fe20000000000 */
[----:B------:R-:W-:Y:S01]  /*0be0*/  LOP3.LUT R13, R32, R13, RZ, 0xc0, !PT ;  /* 0x0000000d200d7212 */ /* 0x000fe200078ec0ff */
[----:B------:R-:W-:Y:S02]  /*0bf0*/  IMAD.MOV R15, RZ, RZ, -R15 ;  /* 0x000000ffff0f7224 */ /* 0x000fe400078e0a0f */
[----:B------:R-:W-:Y:S02]  /*0c00*/  IMAD.MOV R8, RZ, RZ, -R6 ;  /* 0x000000ffff087224 */ /* 0x000fe400078e0a06 */
[----:B------:R-:W-:Y:S01]  /*0c10*/  IMAD R13, R12, R6, R13 ;  /* 0x000000060c0d7224 */ /* 0x000fe200078e020d */
[----:B------:R-:W-:Y:S01]  /*0c20*/  LOP3.LUT R6, R22, R7, RZ, 0xc0, !PT ;  /* 0x0000000716067212 */ /* 0x000fe200078ec0ff */
[----:B------:R-:W-:Y:S02]  /*0c30*/  @P3 IMAD R0, R20, R15, R5 ;  /* 0x0000000f14003224 */ /* 0x000fe400078e0205 */
[----:B0-----:R-:W-:-:S02]  /*0c40*/  IMAD R5, R8, R23, R24 ;  /* 0x0000001708057224 */ /* 0x001fc400078e0218 */
[----:B------:R-:W-:Y:S02]  /*0c50*/  IMAD R101, R13, R101, R0 ;  /* 0x000000650d657224 */ /* 0x000fe400078e0200 */
[----:B------:R-:W-:Y:S02]  /*0c60*/  IMAD R6, R5, R26, R6 ;  /* 0x0000001a05067224 */ /* 0x000fe400078e0206 */
[----:B------:R-:W-:-:S03]  /*0c70*/  IMAD.MOV.U32 R0, RZ, RZ, 0x1 ;  /* 0x00000001ff007424 */ /* 0x000fc600078e00ff */
[----:B------:R-:W-:Y:S02]  /*0c80*/  SEL R100, R6, R101, !P3 ;  /* 0x0000006506647207 */ /* 0x000fe40005800000 */
[----:B------:R-:W-:-:S07]  /*0c90*/  SEL R101, R101, R6, !P3 ;  /* 0x0000000665657207 */ /* 0x000fce0005800000 */
.L_x_4:
[----:B------:R-:W-:-:S08]  /*0ca0*/  NOP ;  /* 0x0000000000007918 */ /* 0x000fd00000000000 */
[----:B------:R-:W0:Y:S02]  /*0cb0*/  USETMAXREG.TRY_ALLOC.CTAPOOL UP0, 0xe8 ;  /* 0x000000e8000079c8 */ /* 0x000e240008000600 */
[----:B0-----:R-:W-:-:S13]  /*0cc0*/  PLOP3.LUT P0, PT, PT, PT, UP0, 0x80, 0x0 ;  /* 0x000000000000781c */ /* 0x001fda0003f0f008 */
[----:B------:R-:W-:Y:S05]  /*0cd0*/  @!P0 BRA `(.L_x_4) ;  /* 0xfffffffc00f08947 */ /* 0x000fea000383ffff */
[----:B------:R-:W-:Y:S01]  /*0ce0*/  ULDC.64 UR4, c[0x0][0x598] ;  /* 0x0001660000047ab9 */ /* 0x000fe20000000a00 */
[----:B------:R-:W-:Y:S01]  /*0cf0*/  ULDC.64 UR38, c[0x0][0x208] ;  /* 0x0000820000267ab9 */ /* 0x000fe20000000a00 */
[----:B------:R-:W-:-:S04]  /*0d00*/  ISETP.NE.U32.AND P0, PT, RZ, UR4, PT ;  /* 0x00000004ff007c0c */ /* 0x000fc8000bf05070 */
[----:B------:R-:W-:-:S13]  /*0d10*/  ISETP.NE.AND.EX P0, PT, RZ, UR5, PT, P0 ;  /* 0x00000005ff007c0c */ /* 0x000fda000bf05300 */
[----:B------:R-:W-:Y:S05]  /*0d20*/  @!P0 BRA `(.L_x_7) ;  /* 0x00000000001c8947 */ /* 0x000fea0003800000 */
[----:B------:R-:W0:Y:S02]  /*0d30*/  LDC.64 R6, c[0x0][0x598] ;  /* 0x00016600ff067b82 */ /* 0x000e240000000a00 */
[----:B0-----:R-:W2:Y:S02]  /*0d40*/  LDG.E.64 R6, desc[UR38][R6.64] ;  /* 0x0000002606067981 */ /* 0x001ea4000c1e1b00 */
[----:B--2---:R-:W-:-:S04]  /*0d50*/  ISETP.NE.U32.AND P0, PT, R6, RZ, PT ;  /* 0x000000ff0600720c */ /* 0x004fc80003f05070 */
[----:B------:R-:W-:-:S13]  /*0d60*/  ISETP.NE.AND.EX P0, PT, R7, RZ, PT, P0 ;  /* 0x000000ff0700720c */ /* 0x000fda0003f05300 */
[----:B------:R-:W-:Y:S05]  /*0d70*/  @!P0 BRA `(.L_x_7) ;  /* 0x0000000000088947 */ /* 0x000fea0003800000 */
[----:B------:R0:W5:Y:S01]  /*0d80*/  LD.E R19, desc[UR38][R6.64] ;  /* 0x0000002606137980 */ /* 0x000162000c101900 */
[----:B------:R-:W-:Y:S05]  /*0d90*/  BRA `(.L_x_8) ;  /* 0x0000000000247947 */ /* 0x000fea0003800000 */
.L_x_7:
[----:B------:R-:W-:Y:S02]  /*0da0*/  ULDC.64 UR4, c[0x0][0x588] ;  /* 0x0001620000047ab9 */ /* 0x000fe40000000a00 */
[----:B------:R-:W-:-:S04]  /*0db0*/  ISETP.NE.U32.AND P0, PT, RZ, UR4, PT ;  /* 0x00000004ff007c0c */ /* 0x000fc8000bf05070 */
[----:B------:R-:W-:-:S13]  /*0dc0*/  ISETP.NE.AND.EX P0, PT, RZ, UR5, PT, P0 ;  /* 0x00000005ff007c0c */ /* 0x000fda000bf05300 */
[----:B------:R-:W-:Y:S05]  /*0dd0*/  @!P0 BRA `(.L_x_9) ;  /* 0x00000000000c8947 */ /* 0x000fea0003800000 */
[----:B------:R-:W0:Y:S02]  /*0de0*/  LDC.64 R6, c[0x0][0x588] ;  /* 0x00016200ff067b82 */ /* 0x000e240000000a00 */
[----:B0-----:R1:W5:Y:S01]  /*0df0*/  LDG.E R19, desc[UR38][R6.64] ;  /* 0x0000002606137981 */ /* 0x001362000c1e1900 */
[----:B------:R-:W-:Y:S05]  /*0e00*/  BRA `(.L_x_8) ;  /* 0x0000000000087947 */ /* 0x000fea0003800000 */
.L_x_9:
[----:B------:R-:W-:Y:S02]  /*0e10*/  ULDC UR4, c[0x0][0x580] ;  /* 0x0001600000047ab9 */ /* 0x000fe40000000800 */
[----:B------:R-:W-:-:S07]  /*0e20*/  IMAD.U32 R19, RZ, RZ, UR4 ;  /* 0x00000004ff137e24 */ /* 0x000fce000f8e00ff */
.L_x_8:
[----:B------:R-:W-:Y:S02]  /*0e30*/  ULDC.64 UR4, c[0x0][0x5a0] ;  /* 0x0001680000047ab9 */ /* 0x000fe40000000a00 */
[----:B------:R-:W-:-:S04]  /*0e40*/  ISETP.NE.U32.AND P0, PT, RZ, UR4, PT ;  /* 0x00000004ff007c0c */ /* 0x000fc8000bf05070 */
[----:B------:R-:W-:-:S13]  /*0e50*/  ISETP.NE.AND.EX P0, PT, RZ, UR5, PT, P0 ;  /* 0x00000005ff007c0c */ /* 0x000fda000bf05300 */
[----:B------:R-:W-:Y:S05]  /*0e60*/  @!P0 BRA `(.L_x_10) ;  /* 0x00000000001c8947 */ /* 0x000fea0003800000 */
[----:B01----:R-:W0:Y:S02]  /*0e70*/  LDC.64 R6, c[0x0][0x5a0] ;  /* 0x00016800ff067b82 */ /* 0x003e240000000a00 */
[----:B0-----:R-:W2:Y:S02]  /*0e80*/  LDG.E.64 R6, desc[UR38][R6.64] ;  /* 0x0000002606067981 */ /* 0x001ea4000c1e1b00 */
[----:B--2---:R-:W-:-:S04]  /*0e90*/  ISETP.NE.U32.AND P0, PT, R6, RZ, PT ;  /* 0x000000ff0600720c */ /* 0x004fc80003f05070 */
[----:B------:R-:W-:-:S13]  /*0ea0*/  ISETP.NE.AND.EX P0, PT, R7, RZ, PT, P0 ;  /* 0x000000ff0700720c */ /* 0x000fda0003f05300 */
[----:B------:R-:W-:Y:S05]  /*0eb0*/  @!P0 BRA `(.L_x_10) ;  /* 0x0000000000088947 */ /* 0x000fea0003800000 */
[----:B------:R0:W5:Y:S01]  /*0ec0*/  LD.E R88, desc[UR38][R6.64] ;  /* 0x0000002606587980 */ /* 0x000162000c101900 */
[----:B------:R-:W-:Y:S05]  /*0ed0*/  BRA `(.L_x_11) ;  /* 0x0000000000247947 */ /* 0x000fea0003800000 */
.L_x_10:
[----:B------:R-:W-:Y:S02]  /*0ee0*/  ULDC.64 UR4, c[0x0][0x590] ;  /* 0x0001640000047ab9 */ /* 0x000fe40000000a00 */
[----:B------:R-:W-:-:S04]  /*0ef0*/  ISETP.NE.U32.AND P0, PT, RZ, UR4, PT ;  /* 0x00000004ff007c0c */ /* 0x000fc8000bf05070 */
[----:B------:R-:W-:-:S13]  /*0f00*/  ISETP.NE.AND.EX P0, PT, RZ, UR5, PT, P0 ;  /* 0x00000005ff007c0c */ /* 0x000fda000bf05300 */
[----:B------:R-:W-:Y:S05]  /*0f10*/  @!P0 BRA `(.L_x_12) ;  /* 0x00000000000c8947 */ /* 0x000fea0003800000 */
[----:B------:R-:W2:Y:S02]  /*0f20*/  LDC.64 R88, c[0x0][0x590] ;  /* 0x00016400ff587b82 */ /* 0x000ea40000000a00 */
[----:B--2---:R2:W5:Y:S01]  /*0f30*/  LDG.E R88, desc[UR38][R88.64] ;  /* 0x0000002658587981 */ /* 0x004562000c1e1900 */
[----:B------:R-:W-:Y:S05]  /*0f40*/  BRA `(.L_x_11) ;  /* 0x0000000000087947 */ /* 0x000fea0003800000 */
.L_x_12:
[----:B------:R-:W-:Y:S02]  /*0f50*/  ULDC UR4, c[0x0][0x584] ;  /* 0x0001610000047ab9 */ /* 0x000fe40000000800 */
[----:B------:R-:W-:-:S07]  /*0f60*/  IMAD.U32 R88, RZ, RZ, UR4 ;  /* 0x00000004ff587e24 */ /* 0x000fce000f8e00ff */
.L_x_11:
[----:B------:R-:W-:-:S13]  /*0f70*/  LOP3.LUT P0, RZ, R0, 0xff, RZ, 0xc0, !PT ;  /* 0x000000ff00ff7812 */ /* 0x000fda000780c0ff */
[----:B------:R-:W-:Y:S05]  /*0f80*/  @!P0 EXIT ;  /* 0x000000000000894d */ /* 0x000fea0003800000 */
[----:B------:R-:W3:Y:S01]  /*0f90*/  LDC R90, c[0x0][0x658] ;  /* 0x00019600ff5a7b82 */ /* 0x000ee20000000800 */
[----:B------:R-:W-:Y:S01]  /*0fa0*/  ULDC.64 UR6, c[0x0][0x288] ;  /* 0x0000a20000067ab9 */ /* 0x000fe20000000a00 */
[----:B------:R-:W-:Y:S01]  /*0fb0*/  LOP3.LUT R14, R14, 0x1, RZ, 0xc0, !PT ;  /* 0x000000010e0e7812 */ /* 0x000fe200078ec0ff */
[----:B------:R-:W-:Y:S01]  /*0fc0*/  UIADD3 UR4, UR7, 0x3f, URZ ;  /* 0x0000003f07047890 */ /* 0x000fe2000fffe03f */
[----:B------:R-:W-:Y:S01]  /*0fd0*/  SHF.R.U32.HI R0, RZ, 0x2, R3 ;  /* 0x00000002ff007819 */ /* 0x000fe20000011603 */
[----:B01----:R-:W-:Y:S01]  /*0fe0*/  IMAD.MOV.U32 R7, RZ, RZ, -0x1 ;  /* 0xffffffffff077424 */ /* 0x003fe200078e00ff */
[----:B------:R-:W-:Y:S01]  /*0ff0*/  SHF.R.U32.HI R4, RZ, 0x1, R4 ;  /* 0x00000001ff047819 */ /* 0x000fe20000011604 */
[----:B------:R-:W-:Y:S01]  /*1000*/  USHF.R.S32.HI UR5, URZ, 0x1f, UR4 ;  /* 0x0000001f3f057899 */ /* 0x000fe20008011404 */
[----:B------:R-:W0:Y:S01]  /*1010*/  LDC.64 R92, c[0x0][0x5c8] ;  /* 0x00017200ff5c7b82 */ /* 0x000e220000000a00 */
[----:B------:R-:W-:Y:S01]  /*1020*/  IMAD.SHL.U32 R5, R14, 0x40, RZ ;  /* 0x000000400e057824 */ /* 0x000fe200078e00ff */
[----:B------:R-:W-:Y:S01]  /*1030*/  LOP3.LUT R0, R0, 0x7, RZ, 0xc0, !PT ;  /* 0x0000000700007812 */ /* 0x000fe200078ec0ff */
[----:B------:R-:W-:Y:S01]  /*1040*/  ULEA.HI UR5, UR5, UR4, URZ, 0x6 ;  /* 0x0000000405057291 */ /* 0x000fe2000f8f303f */
[----:B------:R-:W-:Y:S01]  /*1050*/  LOP3.LUT R23, R4, 0x30, RZ, 0xc0, !PT ;  /* 0x0000003004177812 */ /* 0x000fe200078ec0ff */
[----:B------:R-:W-:Y:S01]  /*1060*/  IMAD.MOV.U32 R9, RZ, RZ, 0x1 ;  /* 0x00000001ff097424 */ /* 0x000fe200078e00ff */
[--C-:B------:R-:W-:Y:S01]  /*1070*/  LOP3.LUT R22, R5, 0x40, R0.reuse, 0xe2, !PT ;  /* 0x0000004005167812 */ /* 0x100fe200078ee200 */
[----:B------:R-:W-:Y:S01]  /*1080*/  USHF.R.S32.HI UR43, URZ, 0x6, UR5 ;  /* 0x000000063f2b7899 */ /* 0x000fe20008011405 */
[----:B------:R-:W1:Y:S01]  /*1090*/  LDC R95, c[0x0][0x600] ;  /* 0x00018000ff5f7b82 */ /* 0x000e620000000800 */
[-C--:B------:R-:W-:Y:S01]  /*10a0*/  IADD3 R5, RZ, -R23.reuse, -R0 ;  /* 0x80000017ff057210 */ /* 0x080fe20007ffe800 */
[----:B------:R-:W-:Y:S01]  /*10b0*/  IMAD.U32 R6, RZ, RZ, UR6 ;  /* 0x00000006ff067e24 */ /* 0x000fe2000f8e00ff */
[C---:B--2---:R-:W-:Y:S01]  /*10c0*/  LOP3.LUT R89, R3.reuse, 0x3, RZ, 0xc0, !PT ;  /* 0x0000000303597812 */ /* 0x044fe200078ec0ff */
[----:B------:R-:W-:Y:S01]  /*10d0*/  UISETP.LT.AND UP0, UPT, UR43, 0x1, UPT ;  /* 0x000000012b00788c */ /* 0x000fe2000bf01270 */
[----:B------:R-:W-:Y:S01]  /*10e0*/  LOP3.LUT R94, R3, 0x80, RZ, 0xc0, !PT ;  /* 0x00000080035e7812 */ /* 0x000fe200078ec0ff */
[----:B------:R-:W-:Y:S01]  /*10f0*/  IMAD R5, R14, -0x40, R5 ;  /* 0xffffffc00e057824 */ /* 0x000fe200078e0205 */
[----:B------:R-:W-:Y:S01]  /*1100*/  ULDC UR4, c[0x0][0x284] ;  /* 0x0000a10000047ab9 */ /* 0x000fe20000000800 */
[-C--:B---3--:R-:W-:Y:S01]  /*1110*/  SHF.L.U32 R7, R7, R90.reuse, RZ ;  /* 0x0000005a07077219 */ /* 0x088fe200000006ff */
[----:B------:R-:W-:Y:S01]  /*1120*/  USEL UR44, UR43, 0x1, UP0 ;  /* 0x000000012b2c7887 */ /* 0x000fe20008000000 */
[----:B------:R-:W-:Y:S01]  /*1130*/  LOP3.LUT R22, R22, R23, RZ, 0xfc, !PT ;  /* 0x0000001716167212 */ /* 0x000fe200078efcff */
[----:B------:R-:W-:Y:S01]  /*1140*/  IMAD R89, R89, -0x2, R6 ;  /* 0xfffffffe59597824 */ /* 0x000fe200078e0206 */
[----:B------:R-:W-:Y:S01]  /*1150*/  SHF.L.U32 R90, R9, R90, RZ ;  /* 0x0000005a095a7219 */ /* 0x000fe200000006ff */
[----:B------:R-:W-:Y:S01]  /*1160*/  VIADD R97, R5, UR4 ;  /* 0x0000000405617c36 */ /* 0x000fe20008000000 */
[----:B------:R-:W-:Y:S01]  /*1170*/  LOP3.LUT R98, R18, 0x1, RZ, 0xfc, !PT ;  /* 0x0000000112627812 */ /* 0x000fe200078efcff */
[----:B------:R-:W-:Y:S01]  /*1180*/  IMAD.MOV.U32 R23, RZ, RZ, RZ ;  /* 0x000000ffff177224 */ /* 0x000fe200078e00ff */
[C---:B0-----:R-:W-:Y:S01]  /*1190*/  SHF.L.U64.HI R91, R92.reuse, 0x3, R93 ;  /* 0x000000035c5b7819 */ /* 0x041fe2000001025d */
[----:B------:R-:W-:Y:S01]  /*11a0*/  IMAD.SHL.U32 R92, R92, 0x8, RZ ;  /* 0x000000085c5c7824 */ /* 0x000fe200078e00ff */
[----:B------:R-:W-:Y:S01]  /*11b0*/  SHF.R.U32.HI R94, RZ, 0x7, R94 ;  /* 0x00000007ff5e7819 */ /* 0x000fe2000001165e */
[----:B------:R-:W-:Y:S01]  /*11c0*/  IMAD.SHL.U32 R93, R3, 0x2, RZ ;  /* 0x00000002035d7824 */ /* 0x000fe200078e00ff */
[----:B------:R-:W-:Y:S01]  /*11d0*/  LOP3.LUT R96, RZ, R7, RZ, 0x33, !PT ;  /* 0x00000007ff607212 */ /* 0x000fe200078e33ff */
[----:B------:R-:W-:Y:S01]  /*11e0*/  UIADD3 UR44, UR43, -UR44, URZ ;  /* 0x8000002c2b2c7290 */ /* 0x000fe2000fffe03f */
[----:B------:R-:W-:Y:S01]  /*11f0*/  UMOV UR40, URZ ;  /* 0x0000003f00287c82 */ /* 0x000fe20008000000 */
[----:B-1----:R-:W-:Y:S01]  /*1200*/  VIADD R95, R95, 0xffffffff ;  /* 0xffffffff5f5f7836 */ /* 0x002fe20000000000 */
[----:B------:R-:W-:-:S09]  /*1210*/  UMOV UR41, URZ ;  /* 0x0000003f00297c82 */ /* 0x000fd20008000000 */
.L_x_158:
[----:B0-----:R-:W0:Y:S01]  /*1220*/  SHFL.IDX PT, R0, R94, RZ, 0x1f ;  /* 0x00001fff5e007589 */ /* 0x001e2200000e0000 */
[----:B-1----:R-:W1:Y:S01]  /*1230*/  S2UR UR7, SR_CgaCtaId ;  /* 0x00000000000779c3 */ /* 0x002e620000008800 */
[----:B------:R-:W-:Y:S01]  /*1240*/  UMOV UR6, 0x400 ;  /* 0x0000040000067882 */ /* 0x000fe20000000000 */
[----:B0-----:R-:W-:Y:S01]  /*1250*/  R2UR UR4, R0 ;  /* 0x00000000000472ca */ /* 0x001fe200000e0000 */
[----:B-1----:R-:W-:-:S12]  /*1260*/  ULEA UR46, UR7, UR6, 0x18 ;  /* 0x00000006072e7291 */ /* 0x002fd8000f8ec03f */
[----:B------:R-:W-:-:S04]  /*1270*/  ULEA.HI UR5, UR4, UR4, URZ, 0x1 ;  /* 0x0000000404057291 */ /* 0x000fc8000f8f083f */
[----:B------:R-:W-:-:S04]  /*1280*/  ULOP3.LUT UR5, UR5, 0x7fffe, URZ, 0xc0, !UPT ;  /* 0x0007fffe05057892 */ /* 0x000fc8000f8ec03f */
[----:B------:R-:W-:-:S03]  /*1290*/  UIADD3 UR5, UR4, -UR5, URZ ;  /* 0x8000000504057290 */ /* 0x000fc6000fffe03f */
[----:B------:R-:W-:Y:S01]  /*12a0*/  ULDC UR4, c[0x0][0x28c] ;  /* 0x0000a30000047ab9 */ /* 0x000fe20000000800 */
[----:B------:R-:W-:Y:S01]  /*12b0*/  ULEA UR5, UR5, UR46, 0xd ;  /* 0x0000002e05057291 */ /* 0x000fe2000f8e683f */
[----:B------:R-:W-:-:S03]  /*12c0*/  ISETP.LT.AND P0, PT, RZ, UR4, PT ;  /* 0x00000004ff007c0c */ /* 0x000fc6000bf01270 */
[----:B------:R-:W-:-:S04]  /*12d0*/  UIADD3 UR5, UR5, 0x180, URZ ;  /* 0x0000018005057890 */ /* 0x000fc8000fffe03f */
[----:B------:R-:W-:-:S04]  /*12e0*/  USHF.R.U32.HI UR5, URZ, 0x4, UR5 ;  /* 0x000000043f057899 */ /* 0x000fc80008011605 */
[----:B------:R-:W-:Y:S02]  /*12f0*/  ULOP3.LUT UR45, UR5, 0x3fff, URZ, 0xc0, !UPT ;  /* 0x00003fff052d7892 */ /* 0x000fe4000f8ec03f */
[----:B--2345:R-:W-:Y:S10]  /*1300*/  @P0 BRA `(.L_x_13) ;  /* 0x0000000000400947 */ /* 0x03cff40003800000 */
[----:B------:R-:W-:Y:S01]  /*1310*/  MOV R0, 0x0 ;  /* 0x0000000000007802 */ /* 0x000fe20000000f00 */
[----:B------:R-:W-:Y:S01]  /*1320*/  ULDC.64 UR4, c[0x4][0x68] ;  /* 0x01001a0000047ab9 */ /* 0x000fe20000000a00 */
[----:B------:R-:W-:Y:S01]  /*1330*/  ULDC.64 UR6, c[0x4][0x8] ;  /* 0x0100020000067ab9 */ /* 0x000fe20000000a00 */
[----:B------:R-:W-:Y:S01]  /*1340*/  IMAD.U32 R4, RZ, RZ, UR4 ;  /* 0x00000004ff047e24 */ /* 0x000fe2000f8e00ff */
[----:B------:R0:W1:Y:S01]  /*1350*/  LDC.64 R14, c[0x4][R0] ;  /* 0x01000000000e7b82 */ /* 0x0000620000000a00 */
[----:B------:R-:W-:Y:S01]  /*1360*/  IMAD.U32 R5, RZ, RZ, UR5 ;  /* 0x00000005ff057e24 */ /* 0x000fe2000f8e00ff */
[----:B------:R-:W-:Y:S01]  /*1370*/  ULDC.64 UR4, c[0x4][0x70] ;  /* 0x01001c0000047ab9 */ /* 0x000fe20000000a00 */
[----:B------:R-:W-:Y:S02]  /*1380*/  IMAD.U32 R10, RZ, RZ, UR6 ;  /* 0x00000006ff0a7e24 */ /* 0x000fe4000f8e00ff */
[----:B------:R-:W-:Y:S02]  /*1390*/  IMAD.U32 R6, RZ, RZ, UR4 ;  /* 0x00000004ff067e24 */ /* 0x000fe4000f8e00ff */
[----:B------:R-:W-:-:S02]  /*13a0*/  IMAD.U32 R7, RZ, RZ, UR5 ;  /* 0x00000005ff077e24 */ /* 0x000fc4000f8e00ff */
[----:B------:R-:W-:Y:S02]  /*13b0*/  IMAD.U32 R11, RZ, RZ, UR7 ;  /* 0x00000007ff0b7e24 */ /* 0x000fe4000f8e00ff */
[----:B------:R-:W-:Y:S02]  /*13c0*/  IMAD.MOV.U32 R8, RZ, RZ, 0x1e1 ;  /* 0x000001e1ff087424 */ /* 0x000fe400078e00ff */
[----:B------:R-:W-:Y:S02]  /*13d0*/  IMAD.MOV.U32 R12, RZ, RZ, 0x1 ;  /* 0x00000001ff0c7424 */ /* 0x000fe400078e00ff */
[----:B0-----:R-:W-:-:S07]  /*13e0*/  IMAD.MOV.U32 R13, RZ, RZ, RZ ;  /* 0x000000ffff0d7224 */ /* 0x001fce00078e00ff */
[----:B------:R-:W-:-:S07]  /*13f0*/  LEPC R20, `(.L_x_13) ;  /* 0x000000001014794e */ /* 0x000fce0000000000 */
[----:B-1---5:R-:W-:Y:S05]  /*1400*/  CALL.ABS.NOINC R14 ;  /* 0x000000000e007343 */ /* 0x022fea0003c00000 */
.L_x_13:
[----:B------:R-:W-:-:S13]  /*1410*/  ISETP.NE.AND P0, PT, R98, 0x3, PT ;  /* 0x000000036200780c */ /* 0x000fda0003f05270 */
[----:B------:R-:W-:Y:S05]  /*1420*/  @!P0 BRA `(.L_x_14) ;  /* 0x0000000000048947 */ /* 0x000fea0003800000 */
[----:B------:R-:W-:Y:S01]  /*1430*/  BPT.TRAP 0x1 ;  /* 0x000000040000795c */ /* 0x000fe20000300000 */
.L_x_14:
[----:B------:R-:W-:Y:S02]  /*1440*/  IMAD.U32 R3, RZ, RZ, UR41 ;  /* 0x00000029ff037e24 */ /* 0x000fe4000f8e00ff */
[----:B------:R-:W-:-:S03]  /*1450*/  IMAD.U32 R0, RZ, RZ, UR40 ;  /* 0x00000028ff007e24 */ /* 0x000fc6000f8e00ff */
[----:B------:R-:W-:Y:S02]  /*1460*/  LEA R3, R3, UR46, 0x3 ;  /* 0x0000002e03037c11 */ /* 0x000fe4000f8e18ff */
[----:B------:R-:W-:-:S04]  /*1470*/  SHF.L.U32 R0, R0, 0x1f, RZ ;  /* 0x0000001f00007819 */ /* 0x000fc800000006ff */
[----:B------:R0:W1:Y:S01]  /*1480*/  SYNCS.PHASECHK.TRANS64.TRYWAIT P1, [R3+URZ], R0 ;  /* 0x00000000030075a7 */ /* 0x000062000802017f */
[----:B------:R-:W-:Y:S05]  /*1490*/  @!P0 BRA `(.L_x_15) ;  /* 0x0000000000048947 */ /* 0x000fea0003800000 */
[----:B------:R-:W-:Y:S01]  /*14a0*/  BPT.TRAP 0x1 ;  /* 0x000000040000795c */ /* 0x000fe20000300000 */
.L_x_15:
[----:B------:R-:W-:-:S05]  /*14b0*/  IMAD.U32 R4, RZ, RZ, UR44 ;  /* 0x0000002cff047e24 */ /* 0x000fca000f8e00ff */
[----:B------:R-:W-:Y:S01]  /*14c0*/  ISETP.GE.AND P2, PT, R4, 0x1, PT ;  /* 0x000000010400780c */ /* 0x000fe20003f46270 */
[----:B-1----:R-:W-:-:S12]  /*14d0*/  @P1 BRA `(.L_x_16) ;  /* 0x0000000000081947 */ /* 0x002fd80003800000 */
[----:B------:R-:W1:Y:S02]  /*14e0*/  SYNCS.PHASECHK.TRANS64.TRYWAIT P1, [R3+URZ], R0 ;  /* 0x00000000030075a7 */ /* 0x000e64000802017f */
[----:B-1----:R-:W-:Y:S05]  /*14f0*/  @!P1 BRA `(.L_x_17) ;  /* 0x00000068003c9947 */ /* 0x002fea0003800000 */
.L_x_16:
[----:B------:R-:W-:Y:S05]  /*1500*/  WARPSYNC.ALL ;  /* 0x0000000000007948 */ /* 0x000fea0003800000 */
[----:B------:R-:W-:Y:S01]  /*1510*/  UIADD3 UR4, UR46, 0x1c180, URZ ;  /* 0x0001c1802e047890 */ /* 0x000fe2000fffe03f */
[----:B------:R-:W-:Y:S01]  /*1520*/  WARPGROUP.ARRIVE ;  /* 0x00000000000079c5 */ /* 0x000fe20000000000 */
[----:B------:R-:W-:Y:S02]  /*1530*/  ULEA UR5, UR41, UR45, 0xa ;  /* 0x0000002d29057291 */ /* 0x000fe4000f8e503f */
[----:B------:R-:W-:Y:S01]  /*1540*/  USHF.R.U32.HI UR4, URZ, 0x4, UR4 ;  /* 0x000000043f047899 */ /* 0x000fe20008011604 */
[----:B------:R-:W-:Y:S01]  /*1550*/  UMOV UR9, 0x40000040 ;  /* 0x4000004000097882 */ /* 0x000fe20000000000 */
[----:B------:R-:W-:-:S02]  /*1560*/  UMOV UR11, 0x40000040 ;  /* 0x40000040000b7882 */ /* 0x000fc40000000000 */
[----:B------:R-:W-:Y:S01]  /*1570*/  ULOP3.LUT UR4, UR4, 0x3fff, URZ, 0xc0, !UPT ;  /* 0x00003fff04047892 */ /* 0x000fe2000f8ec03f */
[----:B------:R-:W-:-:S03]  /*1580*/  UMOV UR8, UR5 ;  /* 0x0000000500087c82 */ /* 0x000fc60008000000 */
[----:B------:R-:W-:-:S04]  /*1590*/  ULOP3.LUT UR4, UR4, 0x2000000, URZ, 0xfc, !UPT ;  /* 0x0200000004047892 */ /* 0x000fc8000f8efc3f */
[----:B------:R-:W-:-:S07]  /*15a0*/  ULEA UR6, UR41, UR4, 0xa ;  /* 0x0000000429067291 */ /* 0x000fce000f8e503f */
[----:B------:R-:W-:Y:S02]  /*15b0*/  UMOV UR10, UR6 ;  /* 0x00000006000a7c82 */ /* 0x000fe40008000000 */
[----:B------:R-:W-:Y:S01]  /*15c0*/  HGMMA.64x128x16.F32.BF16 R24, gdesc[UR8].tnspA.tnspB, RZ, !UPT, gsb0 ;  /* 0x61e00000081879f0 */ /* 0x000fe2000c0018ff */
[----:B------:R-:W-:Y:S02]  /*15d0*/  UIADD3 UR8, UR5, 0x80, URZ ;  /* 0x0000008005087890 */ /* 0x000fe4000fffe03f */
[----:B------:R-:W-:Y:S01]  /*15e0*/  UIADD3 UR10, UR6, 0x80, URZ ;  /* 0x00000080060a7890 */ /* 0x000fe2000fffe03f */
[----:B------:R-:W-:Y:S01]  /*15f0*/  UMOV UR9, 0x40000040 ;  /* 0x4000004000097882 */ /* 0x000fe20000000000 */
[----:B------:R-:W-:Y:S01]  /*1600*/  UMOV UR11, 0x40000040 ;  /* 0x40000040000b7882 */ /* 0x000fe20000000000 */
[----:B------:R-:W-:Y:S02]  /*1610*/  WARPGROUP.DEPBAR.LE gsb0, 0x0 ;  /* 0x00008000000079c5 */ /* 0x000fe40000010000 */
[----:B------:R-:W-:-:S06]  /*1620*/  WARPGROUP.ARRIVE ;  /* 0x00000000000079c5 */ /* 0x000fcc0000000000 */
[----:B------:R-:W-:Y:S01]  /*1630*/  HGMMA.64x128x16.F32.BF16 R24, gdesc[UR8].tnspA.tnspB, R24, gsb0 ;  /* 0x61e00000081879f0 */ /* 0x000fe20008001818 */
        /* <DEDUP_REMOVED lines=13> */
[----:B------:R-:W-:Y:S03]  /*1710*/  HGMMA.64x128x16.F32.BF16 R24, gdesc[UR8].tnspA.tnspB, R24, gsb0 ;  /* 0x61e00000081879f0 */ /* 0x000fe60008001818 */
[----:B------:R-:W-:Y:S02]  /*1720*/  WARPGROUP.DEPBAR.LE gsb0, 0x0 ;  /* 0x00008000000079c5 */ /* 0x000fe40000010000 */
[----:B------:R-:W-:Y:S05]  /*1730*/  @!P2 BRA `(.L_x_18) ;  /* 0x00000004001ca947 */ /* 0x000fea0003800000 */
[----:B------:R-:W-:Y:S01]  /*1740*/  UIADD3 UR5, UR41, 0x1, URZ ;  /* 0x0000000129057890 */ /* 0x000fe2000fffe03f */
[----:B01----:R-:W-:-:S03]  /*1750*/  IMAD.U32 R0, RZ, RZ, UR44 ;  /* 0x0000002cff007e24 */ /* 0x003fc6000f8e00ff */
[----:B------:R-:W-:-:S04]  /*1760*/  UISETP.NE.AND UP0, UPT, UR5, 0x7, UPT ;  /* 0x000000070500788c */ /* 0x000fc8000bf05270 */
[----:B------:R-:W-:Y:S02]  /*1770*/  USEL UR6, URZ, 0x1, UP0 ;  /* 0x000000013f067887 */ /* 0x000fe40008000000 */
[----:B------:R-:W-:Y:S02]  /*1780*/  USEL UR5, UR5, URZ, UP0 ;  /* 0x0000003f05057287 */ /* 0x000fe40008000000 */
[----:B------:R-:W-:-:S06]  /*1790*/  ULOP3.LUT UR6, UR40, UR6, URZ, 0x3c, !UPT ;  /* 0x0000000628067292 */ /* 0x000fcc000f8e3c3f */
[----:B------:R-:W-:Y:S01]  /*17a0*/  IMAD.U32 R5, RZ, RZ, UR6 ;  /* 0x00000006ff057e24 */ /* 0x000fe2000f8e00ff */
[----:B------:R-:W-:-:S06]  /*17b0*/  UMOV UR6, UR41 ;  /* 0x0000002900067c82 */ /* 0x000fcc0008000000 */
.L_x_25:
[----:B01----:R-:W-:Y:S05]  /*17c0*/  @!P0 BRA `(.L_x_19) ;  /* 0x0000000000048947 */ /* 0x003fea0003800000 */
[----:B------:R-:W-:Y:S01]  /*17d0*/  BPT.TRAP 0x1 ;  /* 0x000000040000795c */ /* 0x000fe20000300000 */
.L_x_19:
[----:B------:R-:W0:Y:S01]  /*17e0*/  S2UR UR8, SR_CgaCtaId ;  /* 0x00000000000879c3 */ /* 0x000e220000008800 */
[----:B------:R-:W-:Y:S01]  /*17f0*/  UMOV UR7, 0x400 ;  /* 0x0000040000077882 */ /* 0x000fe20000000000 */
[----:B------:R-:W-:Y:S01]  /*1800*/  SHF.L.U32 R3, R5, 0x1f, RZ ;  /* 0x0000001f05037819 */ /* 0x000fe200000006ff */
[----:B0-----:R-:W-:-:S04]  /*1810*/  ULEA UR13, UR8, UR7, 0x18 ;  /* 0x00000007080d7291 */ /* 0x001fc8000f8ec03f */
[----:B------:R-:W-:-:S09]  /*1820*/  ULEA UR7, UR5, UR13, 0x3 ;  /* 0x0000000d05077291 */ /* 0x000fd2000f8e183f */
[----:B------:R0:W1:Y:S01]  /*1830*/  SYNCS.PHASECHK.TRANS64.TRYWAIT P1, [UR7], R3 ;  /* 0x00000003ff0075a7 */ /* 0x0000620008020147 */
[----:B------:R-:W-:Y:S05]  /*1840*/  @!P0 BRA `(.L_x_20) ;  /* 0x0000000000048947 */ /* 0x000fea0003800000 */
[----:B------:R-:W-:Y:S01]  /*1850*/  BPT.TRAP 0x1 ;  /* 0x000000040000795c */ /* 0x000fe20000300000 */
.L_x_20:
[----:B-1----:R-:W-:Y:S05]  /*1860*/  @P1 BRA `(.L_x_21) ;  /* 0x0000000000081947 */ /* 0x002fea0003800000 */
[----:B------:R-:W1:Y:S02]  /*1870*/  SYNCS.PHASECHK.TRANS64.TRYWAIT P1, [UR7], R3 ;  /* 0x00000003ff0075a7 */ /* 0x000e640008020147 */
[----:B-1----:R-:W-:Y:S05]  /*1880*/  @!P1 BRA `(.L_x_22) ;  /* 0x00000064006c9947 */ /* 0x002fea0003800000 */
.L_x_21:
[----:B------:R-:W-:Y:S01]  /*1890*/  ULEA UR7, UR5, UR45, 0xa ;  /* 0x0000002d05077291 */ /* 0x000fe2000f8e503f */
[----:B------:R-:W-:Y:S01]  /*18a0*/  WARPGROUP.ARRIVE ;  /* 0x00000000000079c5 */ /* 0x000fe20000000000 */
[----:B------:R-:W-:Y:S01]  /*18b0*/  ULEA UR12, UR5, UR4, 0xa ;  /* 0x00000004050c7291 */ /* 0x000fe2000f8e503f */
[----:B------:R-:W-:Y:S01]  /*18c0*/  UMOV UR9, 0x40000040 ;  /* 0x4000004000097882 */ /* 0x000fe20000000000 */
[----:B------:R-:W-:-:S03]  /*18d0*/  UMOV UR11, 0x40000040 ;  /* 0x40000040000b7882 */ /* 0x000fc60000000000 */
[----:B------:R-:W-:Y:S02]  /*18e0*/  UMOV UR8, UR7 ;  /* 0x0000000700087c82 */ /* 0x000fe40008000000 */
[----:B------:R-:W-:Y:S02]  /*18f0*/  UMOV UR10, UR12 ;  /* 0x0000000c000a7c82 */ /* 0x000fe40008000000 */
[----:B------:R-:W-:Y:S01]  /*1900*/  HGMMA.64x128x16.F32.BF16 R24, gdesc[UR8].tnspA.tnspB, R24, gsb0 ;  /* 0x61e00000081879f0 */ /* 0x000fe20008001818 */
[----:B------:R-:W-:Y:S02]  /*1910*/  UIADD3 UR8, UR7, 0x80, URZ ;  /* 0x0000008007087890 */ /* 0x000fe4000fffe03f */
[----:B------:R-:W-:Y:S01]  /*1920*/  UIADD3 UR10, UR12, 0x80, URZ ;  /* 0x000000800c0a7890 */ /* 0x000fe2000fffe03f */
[----:B------:R-:W-:Y:S01]  /*1930*/  UMOV UR9, 0x40000040 ;  /* 0x4000004000097882 */ /* 0x000fe20000000000 */
[----:B------:R-:W-:Y:S01]  /*1940*/  UMOV UR11, 0x40000040 ;  /* 0x40000040000b7882 */ /* 0x000fe20000000000 */
[----:B------:R-:W-:-:S02]  /*1950*/  WARPGROUP.DEPBAR.LE gsb0, 0x0 ;  /* 0x00008000000079c5 */ /* 0x000fc40000010000 */
        /* <DEDUP_REMOVED lines=18> */
[----:B------:R-:W-:Y:S01]  /*1a80*/  BPT.TRAP 0x1 ;  /* 0x000000040000795c */ /* 0x000fe20000300000 */
.L_x_23:
[----:B------:R-:W-:Y:S01]  /*1a90*/  ULEA UR7, UR6, UR13, 0x3 ;  /* 0x0000000d06077291 */ /* 0x000fe2000f8e183f */
[----:B------:R-:W-:-:S03]  /*1aa0*/  ISETP.GT.U32.AND P1, PT, R18, 0x1, PT ;  /* 0x000000011200780c */ /* 0x000fc60003f24070 */
[----:B------:R-:W-:-:S04]  /*1ab0*/  UIADD3 UR7, UR7, 0x38, URZ ;  /* 0x0000003807077890 */ /* 0x000fc8000fffe03f */
[----:B------:R-:W-:-:S09]  /*1ac0*/  UPRMT UR7, URZ, 0x654, UR7 ;  /* 0x000006543f077896 */ /* 0x000fd20008000007 */
[----:B------:R-:W-:Y:S01]  /*1ad0*/  SYNCS.ARRIVE.TRANS64.RED.A1T0 RZ, [UR7], RZ ;  /* 0x000000ffffff79a7 */ /* 0x000fe20008100407 */
[----:B------:R-:W-:Y:S05]  /*1ae0*/  @P1 BRA `(.L_x_24) ;  /* 0x0000000000041947 */ /* 0x000fea0003800000 */
[----:B------:R-:W-:Y:S01]  /*1af0*/  BPT.TRAP 0x1 ;  /* 0x000000040000795c */ /* 0x000fe20000300000 */
.L_x_24:
[----:B------:R-:W-:Y:S01]  /*1b00*/  UIADD3 UR5, UR5, 0x1, URZ ;  /* 0x0000000105057890 */ /* 0x000fe2000fffe03f */
[C---:B------:R-:W-:Y:S01]  /*1b10*/  ISETP.GT.AND P1, PT, R0.reuse, 0x1, PT ;  /* 0x000000010000780c */ /* 0x040fe20003f24270 */
[----:B------:R-:W-:Y:S01]  /*1b20*/  UIADD3 UR6, UR6, 0x1, URZ ;  /* 0x0000000106067890 */ /* 0x000fe2000fffe03f */
[----:B------:R-:W-:Y:S01]  /*1b30*/  VIADD R0, R0, 0xffffffff ;  /* 0xffffffff00007836 */ /* 0x000fe20000000000 */
[----:B------:R-:W-:Y:S02]  /*1b40*/  UISETP.NE.AND UP0, UPT, UR5, 0x7, UPT ;  /* 0x000000070500788c */ /* 0x000fe4000bf05270 */
[----:B------:R-:W-:Y:S02]  /*1b50*/  UISETP.NE.AND UP1, UPT, UR6, 0x7, UPT ;  /* 0x000000070600788c */ /* 0x000fe4000bf25270 */
[----:B------:R-:W-:Y:S02]  /*1b60*/  USEL UR7, URZ, 0x1, UP0 ;  /* 0x000000013f077887 */ /* 0x000fe40008000000 */
[----:B------:R-:W-:-:S02]  /*1b70*/  USEL UR5, UR5, URZ, UP0 ;  /* 0x0000003f05057287 */ /* 0x000fc40008000000 */
[----:B------:R-:W-:Y:S02]  /*1b80*/  USEL UR6, UR6, URZ, UP1 ;  /* 0x0000003f06067287 */ /* 0x000fe40008800000 */
[----:B------:R-:W-:Y:S01]  /*1b90*/  LOP3.LUT R5, R5, UR7, RZ, 0x3c, !PT ;  /* 0x0000000705057c12 */ /* 0x000fe2000f8e3cff */
[----:B------:R-:W-:Y:S09]  /*1ba0*/  @P1 BRA `(.L_x_25) ;  /* 0xfffffffc00041947 */ /* 0x000ff2000383ffff */
.L_x_18:
[----:B01----:R-:W0:Y:S02]  /*1bb0*/  LDC R0, c[0x0][0x28c] ;  /* 0x0000a300ff007b82 */ /* 0x003e240000000800 */
[----:B0-----:R-:W-:-:S13]  /*1bc0*/  ISETP.GE.AND P1, PT, R0, 0x1, PT ;  /* 0x000000010000780c */ /* 0x001fda0003f26270 */
[----:B------:R-:W-:Y:S05]  /*1bd0*/  @!P1 BRA `(.L_x_26) ;  /* 0x0000000000489947 */ /* 0x000fea0003800000 */
[----:B------:R-:W-:Y:S05]  /*1be0*/  @!P0 BRA `(.L_x_27) ;  /* 0x0000000000048947 */ /* 0x000fea0003800000 */
[----:B------:R-:W-:Y:S01]  /*1bf0*/  BPT.TRAP 0x1 ;  /* 0x000000040000795c */ /* 0x000fe20000300000 */
.L_x_27:
[----:B------:R-:W0:Y:S01]  /*1c00*/  S2UR UR7, SR_CgaCtaId ;  /* 0x00000000000779c3 */ /* 0x000e220000008800 */
[----:B------:R-:W-:Y:S01]  /*1c10*/  UIADD3 UR6, UR44, UR41, URZ ;  /* 0x000000292c067290 */ /* 0x000fe2000fffe03f */
[----:B------:R-:W-:-:S03]  /*1c20*/  ISETP.GT.U32.AND P0, PT, R18, 0x1, PT ;  /* 0x000000011200780c */ /* 0x000fc60003f04070 */
[----:B------:R-:W-:-:S04]  /*1c30*/  UIMAD.WIDE.U32 UR4, UR6, 0x24924925, URZ ;  /* 0x24924925060478a5 */ /* 0x000fc8000f8e003f */
[----:B------:R-:W-:-:S04]  /*1c40*/  UIADD3 UR4, UR6, -UR5, URZ ;  /* 0x8000000506047290 */ /* 0x000fc8000fffe03f */
[----:B------:R-:W-:-:S03]  /*1c50*/  ULEA.HI UR4, UR4, UR5, URZ, 0x1f ;  /* 0x0000000504047291 */ /* 0x000fc6000f8ff83f */
[----:B------:R-:W-:Y:S01]  /*1c60*/  UMOV UR5, 0x400 ;  /* 0x0000040000057882 */ /* 0x000fe20000000000 */
[----:B------:R-:W-:-:S04]  /*1c70*/  USHF.R.U32.HI UR4, URZ, 0x2, UR4 ;  /* 0x000000023f047899 */ /* 0x000fc80008011604 */
[----:B------:R-:W-:Y:S02]  /*1c80*/  UIMAD UR4, UR4, -0x7, UR6 ;  /* 0xfffffff9040478a4 */ /* 0x000fe4000f8e0206 */
[----:B0-----:R-:W-:-:S04]  /*1c90*/  ULEA UR5, UR7, UR5, 0x18 ;  /* 0x0000000507057291 */ /* 0x001fc8000f8ec03f */
[----:B------:R-:W-:-:S04]  /*1ca0*/  ULEA UR4, UR4, UR5, 0x3 ;  /* 0x0000000504047291 */ /* 0x000fc8000f8e183f */
[----:B------:R-:W-:-:S04]  /*1cb0*/  UIADD3 UR4, UR4, 0x38, URZ ;  /* 0x0000003804047890 */ /* 0x000fc8000fffe03f */
[----:B------:R-:W-:-:S09]  /*1cc0*/  UPRMT UR4, URZ, 0x654, UR4 ;  /* 0x000006543f047896 */ /* 0x000fd20008000004 */
[----:B------:R-:W-:Y:S01]  /*1cd0*/  SYNCS.ARRIVE.TRANS64.RED.A1T0 RZ, [UR4], RZ ;  /* 0x000000ffffff79a7 */ /* 0x000fe20008100404 */
[----:B------:R-:W-:Y:S05]  /*1ce0*/  @P0 BRA `(.L_x_26) ;  /* 0x0000000000040947 */ /* 0x000fea0003800000 */
[----:B------:R-:W-:Y:S01]  /*1cf0*/  BPT.TRAP 0x1 ;  /* 0x000000040000795c */ /* 0x000fe20000300000 */
.L_x_26:
[----:B------:R-:W-:Y:S01]  /*1d00*/  UISETP.GE.U32.AND UP1, UPT, UR43, 0x7, UPT ;  /* 0x000000072b00788c */ /* 0x000fe2000bf26070 */
[----:B------:R-:W-:Y:S01]  /*1d10*/  IMAD.SHL.U32 R6, R100, 0x80, RZ ;  /* 0x0000008064067824 */ /* 0x000fe200078e00ff */
[----:B------:R-:W-:Y:S01]  /*1d20*/  UIADD3 UR41, UR43, UR41, URZ ;  /* 0x000000292b297290 */ /* 0x000fe2000fffe03f */
[----:B------:R-:W-:Y:S01]  /*1d30*/  SHF.R.S32.HI R11, RZ, 0x1f, R99 ;  /* 0x0000001fff0b7819 */ /* 0x000fe20000011463 */
[----:B------:R-:W-:Y:S01]  /*1d40*/  ULDC UR10, c[0x0][0x288] ;  /* 0x0000a200000a7ab9 */ /* 0x000fe20000000800 */
[----:B------:R-:W-:Y:S01]  /*1d50*/  IMAD.SHL.U32 R10, R101, 0x80, RZ ;  /* 0x00000080650a7824 */ /* 0x000fe200078e00ff */
[C---:B------:R-:W-:Y:S01]  /*1d60*/  LOP3.LUT R8, R6.reuse, 0x6, R93, 0xf8, !PT ;  /* 0x0000000606087812 */ /* 0x040fe200078ef85d */
[----:B------:R-:W-:Y:S01]  /*1d70*/  UISETP.GT.U32.AND UP0, UPT, UR41, 0x6, UPT ;  /* 0x000000062900788c */ /* 0x000fe2000bf04070 */
[----:B------:R-:W-:Y:S01]  /*1d80*/  ISETP.GE.AND P0, PT, R6, UR10, PT ;  /* 0x0000000a06007c0c */ /* 0x000fe2000bf06270 */
[----:B------:R-:W-:Y:S01]  /*1d90*/  ULDC.64 UR6, c[0x0][0x5d0] ;  /* 0x0001740000067ab9 */ /* 0x000fe20000000a00 */
[----:B------:R-:W-:Y:S01]  /*1da0*/  ULDC UR11, c[0x0][0x284] ;  /* 0x0000a100000b7ab9 */ /* 0x000fe20000000800 */
[----:B------:R-:W-:Y:S01]  /*1db0*/  @UP1 UIMAD.WIDE.U32 UR4, UR41, 0x24924925, URZ ;  /* 0x24924925290418a5 */ /* 0x000fe2000f8e003f */
[----:B------:R-:W-:Y:S01]  /*1dc0*/  SHF.R.S32.HI R9, RZ, 0x1f, R8 ;  /* 0x0000001fff097819 */ /* 0x000fe20000011408 */
[----:B------:R-:W-:Y:S01]  /*1dd0*/  IMAD R0, R11, UR6, RZ ;  /* 0x000000060b007c24 */ /* 0x000fe2000f8e02ff */
[----:B------:R-:W-:Y:S01]  /*1de0*/  UISETP.LT.U32.AND UP0, UPT, UR43, 0x7, UP0 ;  /* 0x000000072b00788c */ /* 0x000fe20008701070 */
[----:B------:R-:W-:Y:S01]  /*1df0*/  ISETP.GE.OR P0, PT, R10, UR11, P0 ;  /* 0x0000000b0a007c0c */ /* 0x000fe20008706670 */
[----:B------:R-:W-:Y:S01]  /*1e00*/  @UP1 UIADD3 UR4, UR41, -UR5, URZ ;  /* 0x8000000529041290 */ /* 0x000fe2000fffe03f */
[C---:B------:R-:W-:Y:S01]  /*1e10*/  IMAD R3, R99.reuse, UR7, R0 ;  /* 0x0000000763037c24 */ /* 0x040fe2000f8e0200 */
[----:B------:R-:W-:Y:S01]  /*1e20*/  ULDC.64 UR8, c[0x0][0x5c8] ;  /* 0x0001720000087ab9 */ /* 0x000fe20000000a00 */
[----:B------:R-:W-:Y:S01]  /*1e30*/  IMAD.WIDE.U32 R4, R99, UR6, R8 ;  /* 0x0000000663047c25 */ /* 0x000fe2000f8e0008 */
[----:B------:R-:W-:-:S02]  /*1e40*/  USEL UR6, URZ, 0x1, !UP0 ;  /* 0x000000013f067887 */ /* 0x000fc4000c000000 */
[----:B------:R-:W-:Y:S01]  /*1e50*/  @UP1 ULEA.HI UR4, UR4, UR5, URZ, 0x1f ;  /* 0x0000000504041291 */ /* 0x000fe2000f8ff83f */
[----:B------:R-:W-:Y:S01]  /*1e60*/  IMAD.WIDE R100, R101, 0x80, R22 ;  /* 0x0000008065647825 */ /* 0x000fe200078e0216 */
[----:B------:R-:W-:Y:S02]  /*1e70*/  ULOP3.LUT UR40, UR40, UR6, URZ, 0x3c, !UPT ;  /* 0x0000000628287292 */ /* 0x000fe4000f8e3c3f */
[----:B------:R-:W-:Y:S01]  /*1e80*/  @UP1 USHF.R.U32.HI UR4, URZ, 0x2, UR4 ;  /* 0x000000023f041899 */ /* 0x000fe20008011604 */
[----:B------:R-:W-:Y:S02]  /*1e90*/  IMAD.IADD R5, R5, 0x1, R3 ;  /* 0x0000000105057824 */ /* 0x000fe400078e0203 */
[----:B------:R-:W-:Y:S01]  /*1ea0*/  IMAD R3, R101, UR8, RZ ;  /* 0x0000000865037c24 */ /* 0x000fe2000f8e02ff */
[----:B------:R-:W-:Y:S01]  /*1eb0*/  @UP1 ULOP3.LUT UR40, UR40, 0x1, UR4, 0x78, !UPT ;  /* 0x0000000128281892 */ /* 0x000fe2000f8e7804 */
[----:B------:R-:W-:-:S04]  /*1ec0*/  IMAD.WIDE.U32 R102, R100, UR8, R4 ;  /* 0x0000000864667c25 */ /* 0x000fc8000f8e0004 */
[----:B------:R-:W-:Y:S02]  /*1ed0*/  IMAD R7, R100, UR9, R3 ;  /* 0x0000000964077c24 */ /* 0x000fe4000f8e0203 */
[----:B------:R-:W-:Y:S01]  /*1ee0*/  IMAD.MOV.U32 R0, RZ, RZ, -0x1 ;  /* 0xffffffffff007424 */ /* 0x000fe200078e00ff */
[----:B------:R-:W-:Y:S06]  /*1ef0*/  @P0 BRA `(.L_x_28) ;  /* 0x00000040001c0947 */ /* 0x000fec0003800000 */
[----:B-----5:R-:W-:Y:S01]  /*1f00*/  FSETP.NEU.AND P0, PT, R88, RZ, PT ;  /* 0x000000ff5800720b */ /* 0x020fe20003f0d000 */
[----:B------:R-:W-:Y:S01]  /*1f10*/  IMAD.IADD R4, R89, 0x1, -R6 ;  /* 0x0000000159047824 */ /* 0x000fe200078e0a06 */
[----:B------:R-:W-:Y:S01]  /*1f20*/  BSSY B0, `(.L_x_28) ;  /* 0x0000404000007945 */ /* 0x000fe20003800000 */
[----:B------:R-:W-:Y:S02]  /*1f30*/  IMAD.IADD R3, R97, 0x1, -R10 ;  /* 0x0000000161037824 */ /* 0x000fe400078e0a0a */
[----:B------:R-:W-:Y:S01]  /*1f40*/  IMAD.IADD R113, R103, 0x1, R7 ;  /* 0x0000000167717824 */ /* 0x000fe200078e0207 */
[----:B------:R-:W-:-:S04]  /*1f50*/  ISETP.GT.AND P2, PT, R4, RZ, PT ;  /* 0x000000ff0400720c */ /* 0x000fc80003f44270 */
[----:B------:R-:W-:-:S03]  /*1f60*/  ISETP.GT.AND P1, PT, R3, RZ, P2 ;  /* 0x000000ff0300720c */ /* 0x000fc60001724270 */
[----:B------:R-:W-:Y:S10]  /*1f70*/  @!P0 BRA `(.L_x_29) ;  /* 0x0000002c00288947 */ /* 0x000ff40003800000 */
[----:B------:R-:W0:Y:S01]  /*1f80*/  LDC.64 R106, c[0x0][0x5b8] ;  /* 0x00016e00ff6a7b82 */ /* 0x000e220000000a00 */
[----:B------:R-:W-:-:S07]  /*1f90*/  ULDC.64 UR4, c[0x0][0x5c0] ;  /* 0x0001700000047ab9 */ /* 0x000fce0000000a00 */
[----:B------:R-:W1:Y:S08]  /*1fa0*/  LDC.64 R108, c[0x0][0x5b0] ;  /* 0x00016c00ff6c7b82 */ /* 0x000e700000000a00 */
[----:B------:R-:W2:Y:S01]  /*1fb0*/  LDC.64 R110, c[0x0][0x5a8] ;  /* 0x00016a00ff6e7b82 */ /* 0x000ea20000000a00 */
[-C--:B0-----:R-:W-:Y:S02]  /*1fc0*/  IMAD R6, R11, R106.reuse, RZ ;  /* 0x0000006a0b067224 */ /* 0x081fe400078e02ff */
[----:B------:R-:W-:-:S04]  /*1fd0*/  IMAD.WIDE.U32 R104, R99, R106, R8 ;  /* 0x0000006a63687225 */ /* 0x000fc800078e0008 */
[----:B------:R-:W-:Y:S02]  /*1fe0*/  IMAD R103, R99, R107, R6 ;  /* 0x0000006b63677224 */ /* 0x000fe400078e0206 */
[-C--:B-1----:R-:W-:Y:S02]  /*1ff0*/  IMAD R5, R101, R108.reuse, RZ ;  /* 0x0000006c65057224 */ /* 0x082fe400078e02ff */
[----:B------:R-:W-:Y:S02]  /*2000*/  IMAD.IADD R13, R105, 0x1, R103 ;  /* 0x00000001690d7824 */ /* 0x000fe400078e0267 */
[----:B------:R-:W-:Y:S02]  /*2010*/  IMAD.MOV.U32 R12, RZ, RZ, R104 ;  /* 0x000000ffff0c7224 */ /* 0x000fe400078e0068 */
[C---:B------:R-:W-:Y:S02]  /*2020*/  IMAD R107, R100.reuse, R109, R5 ;  /* 0x0000006d646b7224 */ /* 0x040fe400078e0205 */
[----:B------:R-:W-:-:S04]  /*2030*/  IMAD.WIDE.U32 R6, R100, R108, R12 ;  /* 0x0000006c64067225 */ /* 0x000fc800078e000c */
[----:B------:R-:W-:Y:S01]  /*2040*/  IMAD.IADD R5, R7, 0x1, R107 ;  /* 0x0000000107057824 */ /* 0x000fe200078e026b */
[----:B--2---:R-:W-:-:S04]  /*2050*/  LEA R14, P0, R6, R110, 0x1 ;  /* 0x0000006e060e7211 */ /* 0x004fc800078008ff */
[----:B------:R-:W-:-:S05]  /*2060*/  LEA.HI.X R15, R6, R111, R5, 0x1, P0 ;  /* 0x0000006f060f7211 */ /* 0x000fca00000f0c05 */
[----:B------:R0:W2:Y:S01]  /*2070*/  @P1 LDG.E.LTC128B.U16 R5, desc[UR38][R14.64] ;  /* 0x000000260e051981 */ /* 0x0000a2000c1e1520 */
[----:B------:R-:W-:Y:S01]  /*2080*/  LEA R10, P0, R102, UR4, 0x1 ;  /* 0x00000004660a7c11 */ /* 0x000fe2000f8008ff */
[----:B------:R-:W-:Y:S01]  /*2090*/  IMAD.WIDE.U32 R6, R100, R108, R8 ;  /* 0x0000006c64067225 */ /* 0x000fe200078e0008 */
[----:B------:R-:W-:Y:S03]  /*20a0*/  BSSY B1, `(.L_x_30) ;  /* 0x0000012000017945 */ /* 0x000fe60003800000 */
[----:B------:R-:W-:Y:S02]  /*20b0*/  IMAD.IADD R7, R107, 0x1, R7 ;  /* 0x000000016b077824 */ /* 0x000fe400078e0207 */
[----:B------:R-:W-:Y:S01]  /*20c0*/  IMAD.WIDE.U32 R20, R99, R106, R6 ;  /* 0x0000006a63147225 */ /* 0x000fe200078e0006 */
[----:B0-----:R-:W-:-:S03]  /*20d0*/  SHF.L.U64.HI R15, R108, 0x3, R109 ;  /* 0x000000036c0f7819 */ /* 0x001fc6000001026d */
[----:B------:R-:W-:Y:S01]  /*20e0*/  IMAD.IADD R7, R103, 0x1, R21 ;  /* 0x0000000167077824 */ /* 0x000fe200078e0215 */
[----:B------:R-:W-:Y:S01]  /*20f0*/  LEA R6, P4, R20, R110, 0x1 ;  /* 0x0000006e14067211 */ /* 0x000fe200078808ff */
[----:B------:R-:W-:-:S03]  /*2100*/  IMAD.SHL.U32 R14, R108, 0x8, RZ ;  /* 0x000000086c0e7824 */ /* 0x000fc600078e00ff */
[----:B------:R-:W-:Y:S01]  /*2110*/  LEA.HI.X R7, R20, R111, R7, 0x1, P4 ;  /* 0x0000006f14077211 */ /* 0x000fe200020f0c07 */
[----:B--2---:R-:W-:-:S04]  /*2120*/  IMAD.U32 R11, R5, 0x10000, RZ ;  /* 0x00010000050b7824 */ /* 0x004fc800078e00ff */
[----:B------:R-:W-:-:S04]  /*2130*/  FMUL R11, R11, R88 ;  /* 0x000000580b0b7220 */ /* 0x000fc80000400000 */
[----:B------:R-:W-:Y:S01]  /*2140*/  FFMA R24, R24, R19, R11 ;  /* 0x0000001318187223 */ /* 0x000fe2000000000b */
[----:B------:R-:W-:Y:S02]  /*2150*/  LEA.HI.X R11, R102, UR5, R113, 0x1, P0 ;  /* 0x00000005660b7c11 */ /* 0x000fe400080f0c71 */
[----:B------:R-:W-:Y:S02]  /*2160*/  ISETP.GT.AND P0, PT, R4, 0x1, PT ;  /* 0x000000010400780c */ /* 0x000fe40003f04270 */
[----:B------:R-:W-:Y:S02]  /*2170*/  F2FP.BF16.F32.PACK_AB R24, RZ, R24 ;  /* 0x00000018ff18723e */ /* 0x000fe400000010ff */
[----:B------:R-:W-:-:S03]  /*2180*/  ISETP.GT.AND P3, PT, R3, RZ, P0 ;  /* 0x000000ff0300720c */ /* 0x000fc60000764270 */
[----:B------:R0:W-:Y:S10]  /*2190*/  @P1 STG.E.U16 desc[UR38][R10.64], R24 ;  /* 0x000000180a001986 */ /* 0x0001f4000c101526 */
[----:B------:R-:W-:Y:S05]  /*21a0*/  @!P3 BRA `(.L_x_31) ;  /* 0x000000000004b947 */ /* 0x000fea0003800000 */
[----:B------:R1:W5:Y:S02]  /*21b0*/  LDG.E.LTC128B.U16 R5, desc[UR38][R6.64+0x2] ;  /* 0x0000022606057981 */ /* 0x000364000c1e1520 */
.L_x_31:
[----:B------:R-:W-:Y:S05]  /*21c0*/  BSYNC B1 ;  /* 0x0000000000017941 */ /* 0x000fea0003800000 */
.L_x_30:
[----:B-----5:R-:W-:Y:S01]  /*21d0*/  IMAD.U32 R101, R5, 0x10000, RZ ;  /* 0x0001000005657824 */ /* 0x020fe200078e00ff */
[----:B------:R-:W-:Y:S01]  /*21e0*/  ISETP.GT.AND P2, PT, R3, 0x8, P2 ;  /* 0x000000080300780c */ /* 0x000fe20001744270 */
[----:B------:R-:W-:Y:S01]  /*21f0*/  IMAD.WIDE.U32 R20, R100, R108, R14 ;  /* 0x0000006c64147225 */ /* 0x000fe200078e000e */
[----:B0-----:R-:W-:-:S03]  /*2200*/  PRMT R24, R5, 0x7610, R24 ;  /* 0x0000761005187816 */ /* 0x001fc60000000018 */
[----:B------:R-:W-:Y:S01]  /*2210*/  FMUL R12, R101, R88 ;  /* 0x00000058650c7220 */ /* 0x000fe20000400000 */
[----:B------:R-:W-:Y:S01]  /*2220*/  IMAD.IADD R107, R107, 0x1, R21 ;  /* 0x000000016b6b7824 */ /* 0x000fe200078e0215 */
[----:B------:R-:W-:Y:S02]  /*2230*/  IADD3 R104, P1, R104, R20, RZ ;  /* 0x0000001468687210 */ /* 0x000fe40007f3e0ff */
[----:B------:R-:W-:-:S03]  /*2240*/  FFMA R12, R25, R19, R12 ;  /* 0x00000013190c7223 */ /* 0x000fc6000000000c */
[----:B------:R-:W-:Y:S02]  /*2250*/  IMAD.X R13, R107, 0x1, R13, P1 ;  /* 0x000000016b0d7824 */ /* 0x000fe400008e060d */
[----:B------:R-:W-:Y:S02]  /*2260*/  F2FP.BF16.F32.PACK_AB R12, RZ, R12 ;  /* 0x0000000cff0c723e */ /* 0x000fe400000010ff */
[----:B------:R-:W-:Y:S02]  /*2270*/  LEA R14, P1, R104, R110, 0x1 ;  /* 0x0000006e680e7211 */ /* 0x000fe400078208ff */
[----:B------:R-:W-:Y:S02]  /*2280*/  PRMT R21, R12, 0x7610, R21 ;  /* 0x000076100c157816 */ /* 0x000fe40000000015 */
[----:B------:R-:W-:-:S03]  /*2290*/  LEA.HI.X R15, R104, R111, R13, 0x1, P1 ;  /* 0x0000006f680f7211 */ /* 0x000fc600008f0c0d */
[----:B------:R0:W-:Y:S04]  /*22a0*/  @P3 STG.E.U16 desc[UR38][R10.64+0x2], R21 ;  /* 0x000002150a003986 */ /* 0x0001e8000c101526 */
[----:B------:R-:W2:Y:S01]  /*22b0*/  @P2 LDG.E.LTC128B.U16 R24, desc[UR38][R14.64] ;  /* 0x000000260e182981 */ /* 0x000ea2000c1e1520 */
[----:B------:R-:W-:Y:S01]  /*22c0*/  IADD3 R20, P1, R8, R20, RZ ;  /* 0x0000001408147210 */ /* 0x000fe20007f3e0ff */
[----:B------:R-:W-:Y:S01]  /*22d0*/  BSSY B1, `(.L_x_32) ;  /* 0x0000011000017945 */ /* 0x000fe20003800000 */
[C---:B------:R-:W-:Y:S02]  /*22e0*/  SHF.L.U64.HI R13, R92.reuse, 0x1, R91 ;  /* 0x000000015c0d7819 */ /* 0x040fe4000001025b */
[----:B------:R-:W-:Y:S01]  /*22f0*/  ISETP.GT.AND P0, PT, R3, 0x8, P0 ;  /* 0x000000080300780c */ /* 0x000fe20000704270 */
[----:B0-----:R-:W-:Y:S01]  /*2300*/  IMAD.X R21, R9, 0x1, R107, P1 ;  /* 0x0000000109157824 */ /* 0x001fe200008e066b */
[----:B------:R-:W-:Y:S01]  /*2310*/  LEA R12, P1, R92, R10, 0x1 ;  /* 0x0000000a5c0c7211 */ /* 0x000fe200078208ff */
[----:B------:R-:W-:-:S04]  /*2320*/  IMAD.WIDE.U32 R20, R99, R106, R20 ;  /* 0x0000006a63147225 */ /* 0x000fc800078e0014 */
[----:B------:R-:W-:Y:S01]  /*2330*/  IMAD.X R13, R13, 0x1, R11, P1 ;  /* 0x000000010d0d7824 */ /* 0x000fe200008e060b */
[----:B------:R-:W-:Y:S01]  /*2340*/  LEA R8, P3, R20, R110, 0x1 ;  /* 0x0000006e14087211 */ /* 0x000fe200078608ff */
[----:B------:R-:W-:-:S05]  /*2350*/  IMAD.IADD R9, R103, 0x1, R21 ;  /* 0x0000000167097824 */ /* 0x000fca00078e0215 */
[----:B------:R-:W-:Y:S01]  /*2360*/  LEA.HI.X R9, R20, R111, R9, 0x1, P3 ;  /* 0x0000006f14097211 */ /* 0x000fe200018f0c09 */
[----:B--2---:R-:W-:-:S04]  /*2370*/  IMAD.U32 R5, R24, 0x10000, RZ ;  /* 0x0001000018057824 */ /* 0x004fc800078e00ff */
[----:B------:R-:W-:-:S04]  /*2380*/  FMUL R5, R5, R88 ;  /* 0x0000005805057220 */ /* 0x000fc80000400000 */
[----:B------:R-:W-:-:S05]  /*2390*/  FFMA R5, R26, R19, R5 ;  /* 0x000000131a057223 */ /* 0x000fca0000000005 */
[----:B------:R-:W-:-:S05]  /*23a0*/  F2FP.BF16.F32.PACK_AB R5, RZ, R5 ;  /* 0x00000005ff05723e */ /* 0x000fca00000010ff */
[----:B------:R0:W-:Y:S01]  /*23b0*/  @P2 STG.E.U16 desc[UR38][R12.64], R5 ;  /* 0x000000050c002986 */ /* 0x0001e2000c101526 */
[----:B------:R-:W-:Y:S05]  /*23c0*/  @!P0 BRA `(.L_x_33) ;  /* 0x0000000000048947 */ /* 0x000fea0003800000 */
[----:B------:R2:W5:Y:S02]  /*23d0*/  LDG.E.LTC128B.U16 R24, desc[UR38][R8.64+0x2] ;  /* 0x0000022608187981 */ /* 0x000564000c1e1520 */
.L_x_33:
[----:B------:R-:W-:Y:S05]  /*23e0*/  BSYNC B1 ;  /* 0x0000000000017941 */ /* 0x000fea0003800000 */
.L_x_32:
[----:B0----5:R-:W-:Y:S01]  /*23f0*/  IMAD.U32 R5, R24, 0x10000, RZ ;  /* 0x0001000018057824 */ /* 0x021fe200078e00ff */
[----:B------:R-:W-:Y:S01]  /*2400*/  ISETP.GT.AND P1, PT, R4, 0x8, PT ;  /* 0x000000080400780c */ /* 0x000fe20003f24270 */
[----:B------:R-:W-:Y:S02]  /*2410*/  BSSY B1, `(.L_x_34) ;  /* 0x0000008000017945 */ /* 0x000fe40003800000 */
[----:B------:R-:W-:Y:S01]  /*2420*/  FMUL R14, R5, R88 ;  /* 0x00000058050e7220 */ /* 0x000fe20000400000 */
[----:B------:R-:W-:-:S03]  /*2430*/  ISETP.GT.AND P2, PT, R3, RZ, P1 ;  /* 0x000000ff0300720c */ /* 0x000fc60000f44270 */
[----:B------:R-:W-:-:S05]  /*2440*/  FFMA R14, R27, R19, R14 ;  /* 0x000000131b0e7223 */ /* 0x000fca000000000e */
[----:B------:R-:W-:-:S05]  /*2450*/  F2FP.BF16.F32.PACK_AB R14, RZ, R14 ;  /* 0x0000000eff0e723e */ /* 0x000fca00000010ff */
[----:B------:R0:W-:Y:S01]  /*2460*/  @P0 STG.E.U16 desc[UR38][R12.64+0x2], R14 ;  /* 0x0000020e0c000986 */ /* 0x0001e2000c101526 */
[----:B------:R-:W-:Y:S05]  /*2470*/  @!P2 BRA `(.L_x_35) ;  /* 0x000000000004a947 */ /* 0x000fea0003800000 */
[----:B------:R3:W5:Y:S02]  /*2480*/  LDG.E.LTC128B.U16 R24, desc[UR38][R6.64+0x10] ;  /* 0x0000102606187981 */ /* 0x000764000c1e1520 */
.L_x_35:
[----:B------:R-:W-:Y:S05]  /*2490*/  BSYNC B1 ;  /* 0x0000000000017941 */ /* 0x000fea0003800000 */
.L_x_34:
[----:B-----5:R-:W-:Y:S01]  /*24a0*/  IMAD.U32 R5, R24, 0x10000, RZ ;  /* 0x0001000018057824 */ /* 0x020fe200078e00ff */
        /* <DEDUP_REMOVED lines=9> */
.L_x_37:
[----:B------:R-:W-:Y:S05]  /*2540*/  BSYNC B1 ;  /* 0x0000000000017941 */ /* 0x000fea0003800000 */
.L_x_36:
[----:B----45:R-:W-:Y:S01]  /*2550*/  IMAD.U32 R5, R24, 0x10000, RZ ;  /* 0x0001000018057824 */ /* 0x030fe200078e00ff */
[----:B------:R-:W-:Y:S01]  /*2560*/  ISETP.GT.AND P1, PT, R3, 0x8, P1 ;  /* 0x000000080300780c */ /* 0x000fe20000f24270 */
[----:B------:R-:W-:Y:S02]  /*2570*/  BSSY B1, `(.L_x_38) ;  /* 0x0000007000017945 */ /* 0x000fe40003800000 */
[----:B0-----:R-:W-:-:S04]  /*2580*/  FMUL R14, R5, R88 ;  /* 0x00000058050e7220 */ /* 0x001fc80000400000 */
[----:B------:R-:W-:-:S05]  /*2590*/  FFMA R14, R29, R19, R14 ;  /* 0x000000131d0e7223 */ /* 0x000fca000000000e */
[----:B------:R-:W-:-:S05]  /*25a0*/  F2FP.BF16.F32.PACK_AB R14, RZ, R14 ;  /* 0x0000000eff0e723e */ /* 0x000fca00000010ff */
[----:B------:R0:W-:Y:S01]  /*25b0*/  @P3 STG.E.U16 desc[UR38][R10.64+0x12], R14 ;  /* 0x0000120e0a003986 */ /* 0x0001e2000c101526 */
[----:B------:R-:W-:Y:S05]  /*25c0*/  @!P1 BRA `(.L_x_39) ;  /* 0x0000000000049947 */ /* 0x000fea0003800000 */
[----:B------:R4:W5:Y:S02]  /*25d0*/  LDG.E.LTC128B.U16 R24, desc[UR38][R8.64+0x10] ;  /* 0x0000102608187981 */ /* 0x000964000c1e1520 */
.L_x_39:
[----:B------:R-:W-:Y:S05]  /*25e0*/  BSYNC B1 ;  /* 0x0000000000017941 */ /* 0x000fea0003800000 */
.L_x_38:
[----:B-----5:R-:W-:Y:S01]  /*25f0*/  IMAD.U32 R5, R24, 0x10000, RZ ;  /* 0x0001000018057824 */ /* 0x020fe200078e00ff */
[----:B------:R-:W-:Y:S01]  /*2600*/  ISETP.GT.AND P0, PT, R3, 0x8, P0 ;  /* 0x000000080300780c */ /* 0x000fe20000704270 */
[----:B------:R-:W-:Y:S02]  /*2610*/  BSSY B1, `(.L_x_40) ;  /* 0x0000007000017945 */ /* 0x000fe40003800000 */
[----:B------:R-:W-:-:S04]  /*2620*/  FMUL R5, R5, R88 ;  /* 0x0000005805057220 */ /* 0x000fc80000400000 */
[----:B------:R-:W-:-:S05]  /*2630*/  FFMA R5, R30, R19, R5 ;  /* 0x000000131e057223 */ /* 0x000fca0000000005 */
[----:B------:R-:W-:-:S05]  /*2640*/  F2FP.BF16.F32.PACK_AB R5, RZ, R5 ;  /* 0x00000005ff05723e */ /* 0x000fca00000010ff */
[----:B------:R0:W-:Y:S01]  /*2650*/  @P1 STG.E.U16 desc[UR38][R12.64+0x10], R5 ;  /* 0x000010050c001986 */ /* 0x0001e2000c101526 */
[----:B------:R-:W-:Y:S05]  /*2660*/  @!P0 BRA `(.L_x_41) ;  /* 0x0000000000048947 */ /* 0x000fea0003800000 */
[----:B------:R0:W5:Y:S02]  /*2670*/  LDG.E.LTC128B.U16 R24, desc[UR38][R8.64+0x12] ;  /* 0x0000122608187981 */ /* 0x000164000c1e1520 */
.L_x_41:
[----:B------:R-:W-:Y:S05]  /*2680*/  BSYNC B1 ;  /* 0x0000000000017941 */ /* 0x000fea0003800000 */
.L_x_40:
        /* <DEDUP_REMOVED lines=10> */
.L_x_43:
[----:B------:R-:W-:Y:S05]  /*2730*/  BSYNC B1 ;  /* 0x0000000000017941 */ /* 0x000fea0003800000 */
.L_x_42:
        /* <DEDUP_REMOVED lines=10> */
.L_x_45:
[----:B------:R-:W-:Y:S05]  /*27e0*/  BSYNC B1 ;  /* 0x0000000000017941 */ /* 0x000fea0003800000 */
.L_x_44:
[----:B0----5:R-:W-:Y:S01]  /*27f0*/  IMAD.U32 R5, R24, 0x10000, RZ ;  /* 0x0001000018057824 */ /* 0x021fe200078e00ff */
        /* <DEDUP_REMOVED lines=8> */
.L_x_47:
[----:B------:R-:W-:Y:S05]  /*2880*/  BSYNC B1 ;  /* 0x0000000000017941 */ /* 0x000fea0003800000 */
.L_x_46:
        /* <DEDUP_REMOVED lines=9> */
.L_x_49:
[----:B------:R-:W-:Y:S05]  /*2920*/  BSYNC B1 ;  /* 0x0000000000017941 */ /* 0x000fea0003800000 */
.L_x_48:
        /* <DEDUP_REMOVED lines=10> */
.L_x_51:
[----:B------:R-:W-:Y:S05]  /*29d0*/  BSYNC B1 ;  /* 0x0000000000017941 */ /* 0x000fea0003800000 */
.L_x_50:
        /* <DEDUP_REMOVED lines=10> */
.L_x_53:
[----:B------:R-:W-:Y:S05]  /*2a80*/  BSYNC B1 ;  /* 0x0000000000017941 */ /* 0x000fea0003800000 */
.L_x_52:
        /* <DEDUP_REMOVED lines=9> */
.L_x_55:
[----:B------:R-:W-:Y:S05]  /*2b20*/  BSYNC B1 ;  /* 0x0000000000017941 */ /* 0x000fea0003800000 */
.L_x_54:
        /* <DEDUP_REMOVED lines=9> */
.L_x_57:
[----:B------:R-:W-:Y:S05]  /*2bc0*/  BSYNC B1 ;  /* 0x0000000000017941 */ /* 0x000fea0003800000 */
.L_x_56:
        /* <DEDUP_REMOVED lines=10> */
.L_x_59:
[----:B------:R-:W-:Y:S05]  /*2c70*/  BSYNC B1 ;  /* 0x0000000000017941 */ /* 0x000fea0003800000 */
.L_x_58:
        /* <DEDUP_REMOVED lines=10> */
.L_x_61:
[----:B------:R-:W-:Y:S05]  /*2d20*/  BSYNC B1 ;  /* 0x0000000000017941 */ /* 0x000fea0003800000 */
.L_x_60:
        /* <DEDUP_REMOVED lines=9> */
.L_x_63:
[----:B------:R-:W-:Y:S05]  /*2dc0*/  BSYNC B1 ;  /* 0x0000000000017941 */ /* 0x000fea0003800000 */
.L_x_62:
        /* <DEDUP_REMOVED lines=9> */
.L_x_65:
[----:B------:R-:W-:Y:S05]  /*2e60*/  BSYNC B1 ;  /* 0x0000000000017941 */ /* 0x000fea0003800000 */
.L_x_64:
        /* <DEDUP_REMOVED lines=10> */
.L_x_67:
[----:B------:R-:W-:Y:S05]  /*2f10*/  BSYNC B1 ;  /* 0x0000000000017941 */ /* 0x000fea0003800000 */
.L_x_66:
        /* <DEDUP_REMOVED lines=10> */
.L_x_69:
[----:B------:R-:W-:Y:S05]  /*2fc0*/  BSYNC B1 ;  /* 0x0000000000017941 */ /* 0x000fea0003800000 */
.L_x_68:
        /* <DEDUP_REMOVED lines=9> */
.L_x_71:
[----:B------:R-:W-:Y:S05]  /*3060*/  BSYNC B1 ;  /* 0x0000000000017941 */ /* 0x000fea0003800000 */
.L_x_70:
        /* <DEDUP_REMOVED lines=9> */
.L_x_73:
[----:B------:R-:W-:Y:S05]  /*3100*/  BSYNC B1 ;  /* 0x0000000000017941 */ /* 0x000fea0003800000 */
.L_x_72:
        /* <DEDUP_REMOVED lines=10> */
.L_x_75:
[----:B------:R-:W-:Y:S05]  /*31b0*/  BSYNC B1 ;  /* 0x0000000000017941 */ /* 0x000fea0003800000 */
.L_x_74:
        /* <DEDUP_REMOVED lines=10> */
.L_x_77:
[----:B------:R-:W-:Y:S05]  /*3260*/  BSYNC B1 ;  /* 0x0000000000017941 */ /* 0x000fea0003800000 */
.L_x_76:
        /* <DEDUP_REMOVED lines=9> */
.L_x_79:
[----:B------:R-:W-:Y:S05]  /*3300*/  BSYNC B1 ;  /* 0x0000000000017941 */ /* 0x000fea0003800000 */
.L_x_78:
        /* <DEDUP_REMOVED lines=9> */
.L_x_81:
[----:B------:R-:W-:Y:S05]  /*33a0*/  BSYNC B1 ;  /* 0x0000000000017941 */ /* 0x000fea0003800000 */
.L_x_80:
        /* <DEDUP_REMOVED lines=10> */
.L_x_83:
[----:B------:R-:W-:Y:S05]  /*3450*/  BSYNC B1 ;  /* 0x0000000000017941 */ /* 0x000fea0003800000 */
.L_x_82:
        /* <DEDUP_REMOVED lines=10> */
.L_x_85:
[----:B------:R-:W-:Y:S05]  /*3500*/  BSYNC B1 ;  /* 0x0000000000017941 */ /* 0x000fea0003800000 */
.L_x_84:
        /* <DEDUP_REMOVED lines=9> */
.L_x_87:
[----:B------:R-:W-:Y:S05]  /*35a0*/  BSYNC B1 ;  /* 0x0000000000017941 */ /* 0x000fea0003800000 */
.L_x_86:
        /* <DEDUP_REMOVED lines=9> */
.L_x_89:
[----:B------:R-:W-:Y:S05]  /*3640*/  BSYNC B1 ;  /* 0x0000000000017941 */ /* 0x000fea0003800000 */
.L_x_88:
        /* <DEDUP_REMOVED lines=10> */
.L_x_91:
[----:B------:R-:W-:Y:S05]  /*36f0*/  BSYNC B1 ;  /* 0x0000000000017941 */ /* 0x000fea0003800000 */
.L_x_90:
        /* <DEDUP_REMOVED lines=10> */
.L_x_93:
[----:B------:R-:W-:Y:S05]  /*37a0*/  BSYNC B1 ;  /* 0x0000000000017941 */ /* 0x000fea0003800000 */
.L_x_92:
        /* <DEDUP_REMOVED lines=9> */
.L_x_95:
[----:B------:R-:W-:Y:S05]  /*3840*/  BSYNC B1 ;  /* 0x0000000000017941 */ /* 0x000fea0003800000 */
.L_x_94:
        /* <DEDUP_REMOVED lines=9> */
.L_x_97:
[----:B------:R-:W-:Y:S05]  /*38e0*/  BSYNC B1 ;  /* 0x0000000000017941 */ /* 0x000fea0003800000 */
.L_x_96:
        /* <DEDUP_REMOVED lines=10> */
.L_x_99:
[----:B------:R-:W-:Y:S05]  /*3990*/  BSYNC B1 ;  /* 0x0000000000017941 */ /* 0x000fea0003800000 */
.L_x_98:
        /* <DEDUP_REMOVED lines=10> */
.L_x_101:
[----:B------:R-:W-:Y:S05]  /*3a40*/  BSYNC B1 ;  /* 0x0000000000017941 */ /* 0x000fea0003800000 */
.L_x_100:
        /* <DEDUP_REMOVED lines=9> */
.L_x_103:
[----:B------:R-:W-:Y:S05]  /*3ae0*/  BSYNC B1 ;  /* 0x0000000000017941 */ /* 0x000fea0003800000 */
.L_x_102:
        /* <DEDUP_REMOVED lines=9> */
.L_x_105:
[----:B------:R-:W-:Y:S05]  /*3b80*/  BSYNC B1 ;  /* 0x0000000000017941 */ /* 0x000fea0003800000 */
.L_x_104:
        /* <DEDUP_REMOVED lines=10> */
.L_x_107:
[----:B------:R-:W-:Y:S05]  /*3c30*/  BSYNC B1 ;  /* 0x0000000000017941 */ /* 0x000fea0003800000 */
.L_x_106:
        /* <DEDUP_REMOVED lines=10> */
.L_x_109:
[----:B------:R-:W-:Y:S05]  /*3ce0*/  BSYNC B1 ;  /* 0x0000000000017941 */ /* 0x000fea0003800000 */
.L_x_108:
        /* <DEDUP_REMOVED lines=9> */
.L_x_111:
[----:B------:R-:W-:Y:S05]  /*3d80*/  BSYNC B1 ;  /* 0x0000000000017941 */ /* 0x000fea0003800000 */
.L_x_110:
        /* <DEDUP_REMOVED lines=9> */
.L_x_113:
[----:B------:R-:W-:Y:S05]  /*3e20*/  BSYNC B1 ;  /* 0x0000000000017941 */ /* 0x000fea0003800000 */
.L_x_112:
        /* <DEDUP_REMOVED lines=10> */
.L_x_115:
[----:B------:R-:W-:Y:S05]  /*3ed0*/  BSYNC B1 ;  /* 0x0000000000017941 */ /* 0x000fea0003800000 */
.L_x_114:
        /* <DEDUP_REMOVED lines=10> */
.L_x_117:
[----:B------:R-:W-:Y:S05]  /*3f80*/  BSYNC B1 ;  /* 0x0000000000017941 */ /* 0x000fea0003800000 */
.L_x_116:
        /* <DEDUP_REMOVED lines=9> */
.L_x_119:
[----:B------:R-:W-:Y:S05]  /*4020*/  BSYNC B1 ;  /* 0x0000000000017941 */ /* 0x000fea0003800000 */
.L_x_118:
        /* <DEDUP_REMOVED lines=9> */
.L_x_121:
[----:B------:R-:W-:Y:S05]  /*40c0*/  BSYNC B1 ;  /* 0x0000000000017941 */ /* 0x000fea0003800000 */
.L_x_120:
        /* <DEDUP_REMOVED lines=10> */
.L_x_123:
[----:B------:R-:W-:Y:S05]  /*4170*/  BSYNC B1 ;  /* 0x0000000000017941 */ /* 0x000fea0003800000 */
.L_x_122:
        /* <DEDUP_REMOVED lines=10> */
.L_x_125:
[----:B------:R-:W-:Y:S05]  /*4220*/  BSYNC B1 ;  /* 0x0000000000017941 */ /* 0x000fea0003800000 */
.L_x_124:
        /* <DEDUP_REMOVED lines=9> */
.L_x_127:
[----:B------:R-:W-:Y:S05]  /*42c0*/  BSYNC B1 ;  /* 0x0000000000017941 */ /* 0x000fea0003800000 */
.L_x_126:
        /* <DEDUP_REMOVED lines=9> */
.L_x_129:
[----:B------:R-:W-:Y:S05]  /*4360*/  BSYNC B1 ;  /* 0x0000000000017941 */ /* 0x000fea0003800000 */
.L_x_128:
        /* <DEDUP_REMOVED lines=10> */
.L_x_131:
[----:B------:R-:W-:Y:S05]  /*4410*/  BSYNC B1 ;  /* 0x0000000000017941 */ /* 0x000fea0003800000 */
.L_x_130:
        /* <DEDUP_REMOVED lines=10> */
.L_x_133:
[----:B------:R-:W-:Y:S05]  /*44c0*/  BSYNC B1 ;  /* 0x0000000000017941 */ /* 0x000fea0003800000 */
.L_x_132:
        /* <DEDUP_REMOVED lines=9> */
.L_x_135:
[----:B------:R-:W-:Y:S05]  /*4560*/  BSYNC B1 ;  /* 0x0000000000017941 */ /* 0x000fea0003800000 */
.L_x_134:
        /* <DEDUP_REMOVED lines=9> */
.L_x_137:
[----:B------:R-:W-:Y:S05]  /*4600*/  BSYNC B1 ;  /* 0x0000000000017941 */ /* 0x000fea0003800000 */
.L_x_136:
        /* <DEDUP_REMOVED lines=10> */
.L_x_139:
[----:B------:R-:W-:Y:S05]  /*46b0*/  BSYNC B1 ;  /* 0x0000000000017941 */ /* 0x000fea0003800000 */
.L_x_138:
        /* <DEDUP_REMOVED lines=10> */
.L_x_141:
[----:B------:R-:W-:Y:S05]  /*4760*/  BSYNC B1 ;  /* 0x0000000000017941 */ /* 0x000fea0003800000 */
.L_x_140:
        /* <DEDUP_REMOVED lines=9> */
.L_x_143:
[----:B------:R-:W-:Y:S05]  /*4800*/  BSYNC B1 ;  /* 0x0000000000017941 */ /* 0x000fea0003800000 */
.L_x_142:
        /* <DEDUP_REMOVED lines=9> */
.L_x_145:
[----:B------:R-:W-:Y:S05]  /*48a0*/  BSYNC B1 ;  /* 0x0000000000017941 */ /* 0x000fea0003800000 */
.L_x_144:
        /* <DEDUP_REMOVED lines=10> */
.L_x_147:
[----:B------:R-:W-:Y:S05]  /*4950*/  BSYNC B1 ;  /* 0x0000000000017941 */ /* 0x000fea0003800000 */
.L_x_146:
[----:B-----5:R-:W-:Y:S01]  /*4960*/  IMAD.U32 R5, R24, 0x10000, RZ ;  /* 0x0001000018057824 */ /* 0x020fe200078e00ff */
[----:B------:R-:W-:Y:S01]  /*4970*/  ISETP.GT.AND P0, PT, R4, 0x79, PT ;  /* 0x000000790400780c */ /* 0x000fe20003f04270 */
[----:B------:R-:W-:Y:S01]  /*4980*/  @P2 IMAD.MOV.U32 R4, RZ, RZ, R10 ;  /* 0x000000ffff042224 */ /* 0x000fe200078e000a */
[----:B------:R-:W-:Y:S01]  /*4990*/  BSSY B1, `(.L_x_148) ;  /* 0x000000a000017945 */ /* 0x000fe20003800000 */
[----:B------:R-:W-:Y:S01]  /*49a0*/  FMUL R5, R5, R88 ;  /* 0x0000005805057220 */ /* 0x000fe20000400000 */
[----:B------:R-:W-:-:S03]  /*49b0*/  ISETP.GT.AND P3, PT, R3, RZ, P0 ;  /* 0x000000ff0300720c */ /* 0x000fc60000764270 */
[----:B------:R-:W-:-:S05]  /*49c0*/  FFMA R5, R84, R19, R5 ;  /* 0x0000001354057223 */ /* 0x000fca0000000005 */
[----:B------:R-:W-:-:S04]  /*49d0*/  F2FP.BF16.F32.PACK_AB R5, RZ, R5 ;  /* 0x00000005ff05723e */ /* 0x000fc800000010ff */
[----:B0-----:R-:W-:Y:S01]  /*49e0*/  PRMT R14, R5, 0x7610, R14 ;  /* 0x00007610050e7816 */ /* 0x001fe2000000000e */
[----:B------:R-:W-:-:S05]  /*49f0*/  @P2 IMAD.MOV.U32 R5, RZ, RZ, R11 ;  /* 0x000000ffff052224 */ /* 0x000fca00078e000b */
[----:B------:R0:W-:Y:S01]  /*4a00*/  @P2 STG.E.U16 desc[UR38][R4.64+0xf0], R14 ;  /* 0x0000f00e04002986 */ /* 0x0001e2000c101526 */
[----:B------:R-:W-:Y:S05]  /*4a10*/  @!P3 BRA `(.L_x_149) ;  /* 0x000000000004b947 */ /* 0x000fea0003800000 */
[----:B------:R0:W5:Y:S02]  /*4a20*/  LDG.E.LTC128B.U16 R24, desc[UR38][R6.64+0xf2] ;  /* 0x0000f22606187981 */ /* 0x000164000c1e1520 */
.L_x_149:
[----:B------:R-:W-:Y:S05]  /*4a30*/  BSYNC B1 ;  /* 0x0000000000017941 */ /* 0x000fea0003800000 */
.L_x_148:
        /* <DEDUP_REMOVED lines=9> */
.L_x_151:
[----:B------:R-:W-:Y:S05]  /*4ad0*/  BSYNC B1 ;  /* 0x0000000000017941 */ /* 0x000fea0003800000 */
.L_x_150:
[----:B-----5:R-:W-:Y:S01]  /*4ae0*/  IMAD.U32 R5, R24, 0x10000, RZ ;  /* 0x0001000018057824 */ /* 0x020fe200078e00ff */
[----:B------:R-:W-:Y:S01]  /*4af0*/  ISETP.GT.AND P0, PT, R3, 0x8, P0 ;  /* 0x000000080300780c */ /* 0x000fe20000704270 */
[----:B0-----:R-:W-:Y:S01]  /*4b00*/  @P1 IMAD.MOV.U32 R4, RZ, RZ, R12 ;  /* 0x000000ffff041224 */ /* 0x001fe200078e000c */
[----:B------:R-:W-:Y:S01]  /*4b10*/  BSSY B1, `(.L_x_152) ;  /* 0x0000009000017945 */ /* 0x000fe20003800000 */
[----:B------:R-:W-:-:S04]  /*4b20*/  FMUL R5, R5, R88 ;  /* 0x0000005805057220 */ /* 0x000fc80000400000 */
[----:B------:R-:W-:-:S05]  /*4b30*/  FFMA R5, R86, R19, R5 ;  /* 0x0000001356057223 */ /* 0x000fca0000000005 */
[----:B------:R-:W-:-:S04]  /*4b40*/  F2FP.BF16.F32.PACK_AB R5, RZ, R5 ;  /* 0x00000005ff05723e */ /* 0x000fc800000010ff */
[----:B-1-3--:R-:W-:Y:S01]  /*4b50*/  PRMT R6, R5, 0x7610, R6 ;  /* 0x0000761005067816 */ /* 0x00afe20000000006 */
[----:B------:R-:W-:-:S05]  /*4b60*/  @P1 IMAD.MOV.U32 R5, RZ, RZ, R13 ;  /* 0x000000ffff051224 */ /* 0x000fca00078e000d */
[----:B------:R0:W-:Y:S01]  /*4b70*/  @P1 STG.E.U16 desc[UR38][R4.64+0xf0], R6 ;  /* 0x0000f00604001986 */ /* 0x0001e2000c101526 */
[----:B------:R-:W-:Y:S05]  /*4b80*/  @!P0 BRA `(.L_x_153) ;  /* 0x0000000000048947 */ /* 0x000fea0003800000 */
[----:B------:R1:W5:Y:S02]  /*4b90*/  LDG.E.LTC128B.U16 R24, desc[UR38][R8.64+0xf2] ;  /* 0x0000f22608187981 */ /* 0x000364000c1e1520 */
.L_x_153:
[----:B------:R-:W-:Y:S05]  /*4ba0*/  BSYNC B1 ;  /* 0x0000000000017941 */ /* 0x000fea0003800000 */
.L_x_152:
[----:B------:R-:W-:Y:S05]  /*4bb0*/  @!P0 BRA `(.L_x_154) ;  /* 0x0000001000e88947 */ /* 0x000fea0003800000 */
[----:B-----5:R-:W-:-:S04]  /*4bc0*/  IMAD.U32 R3, R24, 0x10000, RZ ;  /* 0x0001000018037824 */ /* 0x020fc800078e00ff */
[----:B0-----:R-:W-:-:S04]  /*4bd0*/  FMUL R4, R3, R88 ;  /* 0x0000005803047220 */ /* 0x001fc80000400000 */
[----:B------:R-:W-:-:S05]  /*4be0*/  FFMA R4, R87, R19, R4 ;  /* 0x0000001357047223 */ /* 0x000fca0000000004 */
[----:B------:R-:W-:-:S05]  /*4bf0*/  F2FP.BF16.F32.PACK_AB R4, RZ, R4 ;  /* 0x00000004ff04723e */ /* 0x000fca00000010ff */
[----:B------:R3:W-:Y:S01]  /*4c00*/  STG.E.U16 desc[UR38][R12.64+0xf2], R4 ;  /* 0x0000f2040c007986 */ /* 0x0007e2000c101526 */
[----:B------:R-:W-:Y:S05]  /*4c10*/  BRA `(.L_x_154) ;  /* 0x0000001000d07947 */ /* 0x000fea0003800000 */
.L_x_29:
[----:B------:R-:W-:Y:S01]  /*4c20*/  ISETP.GT.AND P3, PT, R4, 0x1, PT ;  /* 0x000000010400780c */ /* 0x000fe20003f64270 */
[----:B------:R-:W-:Y:S01]  /*4c30*/  ULDC.64 UR4, c[0x0][0x5c0] ;  /* 0x0001700000047ab9 */ /* 0x000fe20000000a00 */
[-C--:B------:R-:W-:Y:S01]  /*4c40*/  FMUL R24, R24, R19.reuse ;  /* 0x0000001318187220 */ /* 0x080fe20000400000 */
[----:B------:R-:W-:Y:S01]  /*4c50*/  LEA R6, P4, R102, UR4, 0x1 ;  /* 0x0000000466067c11 */ /* 0x000fe2000f8808ff */
[-C--:B------:R-:W-:Y:S01]  /*4c60*/  FMUL R25, R25, R19.reuse ;  /* 0x0000001319197220 */ /* 0x080fe20000400000 */
[----:B------:R-:W-:Y:S01]  /*4c70*/  ISETP.GT.AND P0, PT, R3, RZ, P3 ;  /* 0x000000ff0300720c */ /* 0x000fe20001f04270 */
[-C--:B------:R-:W-:Y:S01]  /*4c80*/  FMUL R26, R26, R19.reuse ;  /* 0x000000131a1a7220 */ /* 0x080fe20000400000 */
[----:B------:R-:W-:Y:S01]  /*4c90*/  F2FP.BF16.F32.PACK_AB R24, RZ, R24 ;  /* 0x00000018ff18723e */ /* 0x000fe200000010ff */
[-C--:B------:R-:W-:Y:S01]  /*4ca0*/  FMUL R27, R27, R19.reuse ;  /* 0x000000131b1b7220 */ /* 0x080fe20000400000 */
[----:B------:R-:W-:Y:S01]  /*4cb0*/  LEA.HI.X R7, R102, UR5, R113, 0x1, P4 ;  /* 0x0000000566077c11 */ /* 0x000fe2000a0f0c71 */
[----:B------:R-:W-:Y:S01]  /*4cc0*/  FMUL R28, R28, R19 ;  /* 0x000000131c1c7220 */ /* 0x000fe20000400000 */
[----:B------:R-:W-:Y:S01]  /*4cd0*/  F2FP.BF16.F32.PACK_AB R25, RZ, R25 ;  /* 0x00000019ff19723e */ /* 0x000fe200000010ff */
[-C--:B------:R-:W-:Y:S01]  /*4ce0*/  FMUL R29, R29, R19.reuse ;  /* 0x000000131d1d7220 */ /* 0x080fe20000400000 */
[----:B------:R-:W-:Y:S01]  /*4cf0*/  ISETP.GT.AND P2, PT, R3, 0x8, P2 ;  /* 0x000000080300780c */ /* 0x000fe20001744270 */
[----:B------:R-:W-:Y:S01]  /*4d00*/  @P1 STG.E.U16 desc[UR38][R6.64], R24 ;  /* 0x0000001806001986 */ /* 0x000fe2000c101526 */
[----:B------:R-:W-:Y:S01]  /*4d10*/  ISETP.GT.AND P1, PT, R4, 0x8, PT ;  /* 0x000000080400780c */ /* 0x000fe20003f24270 */
[-C--:B------:R-:W-:Y:S01]  /*4d20*/  FMUL R30, R30, R19.reuse ;  /* 0x000000131e1e7220 */ /* 0x080fe20000400000 */
[C---:B------:R-:W-:Y:S01]  /*4d30*/  SHF.L.U64.HI R5, R92.reuse, 0x1, R91 ;  /* 0x000000015c057819 */ /* 0x040fe2000001025b */
[----:B------:R-:W-:Y:S01]  /*4d40*/  @P0 STG.E.U16 desc[UR38][R6.64+0x2], R25 ;  /* 0x0000021906000986 */ /* 0x000fe2000c101526 */
[----:B------:R-:W-:Y:S01]  /*4d50*/  LEA R8, P5, R92, R6, 0x1 ;  /* 0x000000065c087211 */ /* 0x000fe200078a08ff */
[-C--:B------:R-:W-:Y:S01]  /*4d60*/  FMUL R31, R31, R19.reuse ;  /* 0x000000131f1f7220 */ /* 0x080fe20000400000 */
[----:B------:R-:W-:Y:S01]  /*4d70*/  ISETP.GT.AND P3, PT, R3, 0x8, P3 ;  /* 0x000000080300780c */ /* 0x000fe20001f64270 */
[-C--:B------:R-:W-:Y:S01]  /*4d80*/  FMUL R32, R32, R19.reuse ;  /* 0x0000001320207220 */ /* 0x080fe20000400000 */
[----:B------:R-:W-:Y:S01]  /*4d90*/  ISETP.GT.AND P0, PT, R4, 0x9, PT ;  /* 0x000000090400780c */ /* 0x000fe20003f04270 */
[----:B------:R-:W-:Y:S01]  /*4da0*/  IMAD.X R9, R5, 0x1, R7, P5 ;  /* 0x0000000105097824 */ /* 0x000fe200028e0607 */
[----:B------:R-:W-:Y:S01]  /*4db0*/  ISETP.GT.AND P4, PT, R3, RZ, P1 ;  /* 0x000000ff0300720c */ /* 0x000fe20000f84270 */
[-C--:B------:R-:W-:Y:S01]  /*4dc0*/  FMUL R33, R33, R19.reuse ;  /* 0x0000001321217220 */ /* 0x080fe20000400000 */
[----:B------:R-:W-:Y:S01]  /*4dd0*/  F2FP.BF16.F32.PACK_AB R26, RZ, R26 ;  /* 0x0000001aff1a723e */ /* 0x000fe200000010ff */
[-C--:B------:R-:W-:Y:S01]  /*4de0*/  FMUL R34, R34, R19.reuse ;  /* 0x0000001322227220 */ /* 0x080fe20000400000 */
[----:B------:R-:W-:Y:S01]  /*4df0*/  ISETP.GT.AND P5, PT, R3, RZ, P0 ;  /* 0x000000ff0300720c */ /* 0x000fe200007a4270 */
[----:B------:R-:W-:Y:S01]  /*4e00*/  FMUL R35, R35, R19 ;  /* 0x0000001323237220 */ /* 0x000fe20000400000 */
[----:B------:R-:W-:Y:S01]  /*4e10*/  F2FP.BF16.F32.PACK_AB R27, RZ, R27 ;  /* 0x0000001bff1b723e */ /* 0x000fe200000010ff */
[----:B------:R-:W-:Y:S01]  /*4e20*/  @P2 STG.E.U16 desc[UR38][R8.64], R26 ;  /* 0x0000001a08002986 */ /* 0x000fe2000c101526 */
[----:B------:R-:W-:Y:S01]  /*4e30*/  F2FP.BF16.F32.PACK_AB R28, RZ, R28 ;  /* 0x0000001cff1c723e */ /* 0x000fe200000010ff */
[-C--:B------:R-:W-:Y:S01]  /*4e40*/  FMUL R36, R36, R19.reuse ;  /* 0x0000001324247220 */ /* 0x080fe20000400000 */
[----:B------:R-:W-:Y:S01]  /*4e50*/  ISETP.GT.AND P2, PT, R3, 0x8, P1 ;  /* 0x000000080300780c */ /* 0x000fe20000f44270 */
[----:B------:R-:W-:Y:S01]  /*4e60*/  @P3 STG.E.U16 desc[UR38][R8.64+0x2], R27 ;  /* 0x0000021b08003986 */ /* 0x000fe2000c101526 */
[----:B------:R-:W-:Y:S01]  /*4e70*/  ISETP.GT.AND P1, PT, R4, 0x10, PT ;  /* 0x000000100400780c */ /* 0x000fe20003f24270 */
[----:B------:R-:W-:Y:S01]  /*4e80*/  FMUL R37, R37, R19 ;  /* 0x0000001325257220 */ /* 0x000fe20000400000 */
[----:B------:R-:W-:Y:S01]  /*4e90*/  F2FP.BF16.F32.PACK_AB R29, RZ, R29 ;  /* 0x0000001dff1d723e */ /* 0x000fe200000010ff */
[----:B------:R-:W-:Y:S01]  /*4ea0*/  @P4 STG.E.U16 desc[UR38][R6.64+0x10], R28 ;  /* 0x0000101c06004986 */ /* 0x000fe2000c101526 */
[C---:B------:R-:W-:Y:S01]  /*4eb0*/  ISETP.GT.AND P3, PT, R3.reuse, 0x8, P0 ;  /* 0x000000080300780c */ /* 0x040fe20000764270 */
[-C--:B------:R-:W-:Y:S01]  /*4ec0*/  FMUL R38, R38, R19.reuse ;  /* 0x0000001326267220 */ /* 0x080fe20000400000 */
[----:B------:R-:W-:Y:S01]  /*4ed0*/  ISETP.GT.AND P0, PT, R4, 0x11, PT ;  /* 0x000000110400780c */ /* 0x000fe20003f04270 */
[----:B------:R-:W-:Y:S01]  /*4ee0*/  @P5 STG.E.U16 desc[UR38][R6.64+0x12], R29 ;  /* 0x0000121d06005986 */ /* 0x000fe2000c101526 */
        /* <DEDUP_REMOVED lines=161> */
[----:B------:R-:W-:Y:S01]  /*5900*/  FMUL R87, R87, R19 ;  /* 0x0000001357577220 */ /* 0x000fe20000400000 */
[----:B------:R-:W-:-:S02]  /*5910*/  F2FP.BF16.F32.PACK_AB R62, RZ, R62 ;  /* 0x0000003eff3e723e */ /* 0x000fc400000010ff */
[C---:B------:R-:W-:Y:S02]  /*5920*/  ISETP.GT.AND P5, PT, R3.reuse, RZ, P0 ;  /* 0x000000ff0300720c */ /* 0x040fe400007a4270 */
[----:B------:R-:W-:Y:S01]  /*5930*/  F2FP.BF16.F32.PACK_AB R63, RZ, R63 ;  /* 0x0000003fff3f723e */ /* 0x000fe200000010ff */
[----:B------:R-:W-:Y:S01]  /*5940*/  @P2 STG.E.U16 desc[UR38][R8.64+0x90], R62 ;  /* 0x0000903e08002986 */ /* 0x000fe2000c101526 */
[----:B------:R-:W-:Y:S02]  /*5950*/  F2FP.BF16.F32.PACK_AB R64, RZ, R64 ;  /* 0x00000040ff40723e */ /* 0x000fe400000010ff */
[C---:B------:R-:W-:Y:S01]  /*5960*/  ISETP.GT.AND P2, PT, R3.reuse, 0x8, P1 ;  /* 0x000000080300780c */ /* 0x040fe20000f44270 */
[----:B------:R-:W-:Y:S01]  /*5970*/  @P3 STG.E.U16 desc[UR38][R8.64+0x92], R63 ;  /* 0x0000923f08003986 */ /* 0x000fe2000c101526 */
[----:B------:R-:W-:Y:S02]  /*5980*/  ISETP.GT.AND P1, PT, R4, 0x58, PT ;  /* 0x000000580400780c */ /* 0x000fe40003f24270 */
[----:B------:R-:W-:Y:S01]  /*5990*/  F2FP.BF16.F32.PACK_AB R65, RZ, R65 ;  /* 0x00000041ff41723e */ /* 0x000fe200000010ff */
[----:B------:R-:W-:Y:S01]  /*59a0*/  @P4 STG.E.U16 desc[UR38][R6.64+0xa0], R64 ;  /* 0x0000a04006004986 */ /* 0x000fe2000c101526 */
[----:B------:R-:W-:-:S02]  /*59b0*/  ISETP.GT.AND P3, PT, R3, 0x8, P0 ;  /* 0x000000080300780c */ /* 0x000fc40000764270 */
[----:B------:R-:W-:Y:S01]  /*59c0*/  ISETP.GT.AND P0, PT, R4, 0x59, PT ;  /* 0x000000590400780c */ /* 0x000fe20003f04270 */
[----:B------:R-:W-:Y:S01]  /*59d0*/  @P5 STG.E.U16 desc[UR38][R6.64+0xa2], R65 ;  /* 0x0000a24106005986 */ /* 0x000fe2000c101526 */
[C---:B------:R-:W-:Y:S02]  /*59e0*/  ISETP.GT.AND P4, PT, R3.reuse, RZ, P1 ;  /* 0x000000ff0300720c */ /* 0x040fe40000f84270 */
[----:B------:R-:W-:Y:S02]  /*59f0*/  F2FP.BF16.F32.PACK_AB R66, RZ, R66 ;  /* 0x00000042ff42723e */ /* 0x000fe400000010ff */
[----:B------:R-:W-:Y:S02]  /*5a00*/  ISETP.GT.AND P5, PT, R3, RZ, P0 ;  /* 0x000000ff0300720c */ /* 0x000fe400007a4270 */
[----:B------:R-:W-:Y:S01]  /*5a10*/  F2FP.BF16.F32.PACK_AB R67, RZ, R67 ;  /* 0x00000043ff43723e */ /* 0x000fe200000010ff */
[----:B------:R-:W-:Y:S01]  /*5a20*/  @P2 STG.E.U16 desc[UR38][R8.64+0xa0], R66 ;  /* 0x0000a04208002986 */ /* 0x000fe2000c101526 */
[----:B------:R-:W-:-:S02]  /*5a30*/  F2FP.BF16.F32.PACK_AB R68, RZ, R68 ;  /* 0x00000044ff44723e */ /* 0x000fc400000010ff */
[C---:B------:R-:W-:Y:S01]  /*5a40*/  ISETP.GT.AND P2, PT, R3.reuse, 0x8, P1 ;  /* 0x000000080300780c */ /* 0x040fe20000f44270 */
[----:B------:R-:W-:Y:S01]  /*5a50*/  @P3 STG.E.U16 desc[UR38][R8.64+0xa2], R67 ;  /* 0x0000a24308003986 */ /* 0x000fe2000c101526 */
[C---:B------:R-:W-:Y:S02]  /*5a60*/  ISETP.GT.AND P1, PT, R4.reuse, 0x60, PT ;  /* 0x000000600400780c */ /* 0x040fe40003f24270 */
[----:B------:R-:W-:Y:S01]  /*5a70*/  F2FP.BF16.F32.PACK_AB R69, RZ, R69 ;  /* 0x00000045ff45723e */ /* 0x000fe200000010ff */
[----:B------:R-:W-:Y:S01]  /*5a80*/  @P4 STG.E.U16 desc[UR38][R6.64+0xb0], R68 ;  /* 0x0000b04406004986 */ /* 0x000fe2000c101526 */
[C---:B------:R-:W-:Y:S02]  /*5a90*/  ISETP.GT.AND P3, PT, R3.reuse, 0x8, P0 ;  /* 0x000000080300780c */ /* 0x040fe40000764270 */
[----:B------:R-:W-:Y:S01]  /*5aa0*/  ISETP.GT.AND P0, PT, R4, 0x61, PT ;  /* 0x000000610400780c */ /* 0x000fe20003f04270 */
[----:B------:R-:W-:Y:S01]  /*5ab0*/  @P5 STG.E.U16 desc[UR38][R6.64+0xb2], R69 ;  /* 0x0000b24506005986 */ /* 0x000fe2000c101526 */
[----:B------:R-:W-:-:S02]  /*5ac0*/  ISETP.GT.AND P4, PT, R3, RZ, P1 ;  /* 0x000000ff0300720c */ /* 0x000fc40000f84270 */
[C---:B------:R-:W-:Y:S02]  /*5ad0*/  ISETP.GT.AND P5, PT, R3.reuse, RZ, P0 ;  /* 0x000000ff0300720c */ /* 0x040fe400007a4270 */
[----:B------:R-:W-:Y:S02]  /*5ae0*/  F2FP.BF16.F32.PACK_AB R70, RZ, R70 ;  /* 0x00000046ff46723e */ /* 0x000fe400000010ff */
[----:B------:R-:W-:Y:S02]  /*5af0*/  F2FP.BF16.F32.PACK_AB R71, RZ, R71 ;  /* 0x00000047ff47723e */ /* 0x000fe400000010ff */
[----:B------:R-:W-:Y:S01]  /*5b00*/  F2FP.BF16.F32.PACK_AB R72, RZ, R72 ;  /* 0x00000048ff48723e */ /* 0x000fe200000010ff */
[----:B------:R-:W-:Y:S01]  /*5b10*/  @P2 STG.E.U16 desc[UR38][R8.64+0xb0], R70 ;  /* 0x0000b04608002986 */ /* 0x000fe2000c101526 */
[----:B------:R-:W-:Y:S02]  /*5b20*/  F2FP.BF16.F32.PACK_AB R73, RZ, R73 ;  /* 0x00000049ff49723e */ /* 0x000fe400000010ff */
[C---:B------:R-:W-:Y:S01]  /*5b30*/  ISETP.GT.AND P1, PT, R3.reuse, 0x8, P1 ;  /* 0x000000080300780c */ /* 0x040fe20000f24270 */
[----:B------:R-:W-:Y:S01]  /*5b40*/  @P3 STG.E.U16 desc[UR38][R8.64+0xb2], R71 ;  /* 0x0000b24708003986 */ /* 0x000fe2000c101526 */
[----:B------:R-:W-:-:S02]  /*5b50*/  ISETP.GT.AND P2, PT, R3, 0x8, P0 ;  /* 0x000000080300780c */ /* 0x000fc40000744270 */
[C---:B------:R-:W-:Y:S01]  /*5b60*/  ISETP.GT.AND P0, PT, R4.reuse, 0x69, PT ;  /* 0x000000690400780c */ /* 0x040fe20003f04270 */
[----:B------:R-:W-:Y:S01]  /*5b70*/  @P4 STG.E.U16 desc[UR38][R6.64+0xc0], R72 ;  /* 0x0000c04806004986 */ /* 0x000fe2000c101526 */
[----:B------:R-:W-:Y:S02]  /*5b80*/  ISETP.GT.AND P4, PT, R4, 0x68, PT ;  /* 0x000000680400780c */ /* 0x000fe40003f84270 */
[----:B------:R-:W-:Y:S01]  /*5b90*/  F2FP.BF16.F32.PACK_AB R74, RZ, R74 ;  /* 0x0000004aff4a723e */ /* 0x000fe200000010ff */
[----:B------:R-:W-:Y:S01]  /*5ba0*/  @P5 STG.E.U16 desc[UR38][R6.64+0xc2], R73 ;  /* 0x0000c24906005986 */ /* 0x000fe2000c101526 */
[C---:B------:R-:W-:Y:S02]  /*5bb0*/  ISETP.GT.AND P5, PT, R3.reuse, RZ, P4 ;  /* 0x000000ff0300720c */ /* 0x040fe400027a4270 */
[----:B------:R-:W-:Y:S01]  /*5bc0*/  ISETP.GT.AND P3, PT, R3, RZ, P0 ;  /* 0x000000ff0300720c */ /* 0x000fe20000764270 */
[----:B------:R-:W-:Y:S01]  /*5bd0*/  @P1 STG.E.U16 desc[UR38][R8.64+0xc0], R74 ;  /* 0x0000c04a08001986 */ /* 0x000fe2000c101526 */
[----:B------:R-:W-:-:S02]  /*5be0*/  F2FP.BF16.F32.PACK_AB R75, RZ, R75 ;  /* 0x0000004bff4b723e */ /* 0x000fc400000010ff */
[----:B------:R-:W-:Y:S02]  /*5bf0*/  F2FP.BF16.F32.PACK_AB R76, RZ, R76 ;  /* 0x0000004cff4c723e */ /* 0x000fe400000010ff */
[C---:B------:R-:W-:Y:S01]  /*5c00*/  ISETP.GT.AND P4, PT, R3.reuse, 0x8, P4 ;  /* 0x000000080300780c */ /* 0x040fe20002784270 */
[----:B------:R-:W-:Y:S01]  /*5c10*/  @P2 STG.E.U16 desc[UR38][R8.64+0xc2], R75 ;  /* 0x0000c24b08002986 */ /* 0x000fe2000c101526 */
[----:B------:R-:W-:Y:S02]  /*5c20*/  F2FP.BF16.F32.PACK_AB R77, RZ, R77 ;  /* 0x0000004dff4d723e */ /* 0x000fe400000010ff */
[C---:B------:R-:W-:Y:S01]  /*5c30*/  ISETP.GT.AND P2, PT, R4.reuse, 0x71, PT ;  /* 0x000000710400780c */ /* 0x040fe20003f44270 */
[----:B------:R-:W-:Y:S01]  /*5c40*/  @P5 STG.E.U16 desc[UR38][R6.64+0xd0], R76 ;  /* 0x0000d04c06005986 */ /* 0x000fe2000c101526 */
[----:B------:R-:W-:Y:S02]  /*5c50*/  ISETP.GT.AND P5, PT, R3, 0x8, P0 ;  /* 0x000000080300780c */ /* 0x000fe400007a4270 */
[C---:B------:R-:W-:Y:S01]  /*5c60*/  ISETP.GT.AND P1, PT, R4.reuse, 0x78, PT ;  /* 0x000000780400780c */ /* 0x040fe20003f24270 */
[----:B------:R-:W-:Y:S01]  /*5c70*/  @P3 STG.E.U16 desc[UR38][R6.64+0xd2], R77 ;  /* 0x0000d24d06003986 */ /* 0x000fe2000c101526 */
[----:B------:R-:W-:-:S02]  /*5c80*/  ISETP.GT.AND P3, PT, R4, 0x70, PT ;  /* 0x000000700400780c */ /* 0x000fc40003f64270 */
[----:B------:R-:W-:Y:S01]  /*5c90*/  ISETP.GT.AND P0, PT, R4, 0x79, PT ;  /* 0x000000790400780c */ /* 0x000fe20003f04270 */
[----:B------:R-:W-:Y:S01]  /*5ca0*/  @P4 IMAD.MOV.U32 R4, RZ, RZ, R8 ;  /* 0x000000ffff044224 */ /* 0x000fe200078e0008 */
[----:B------:R-:W-:Y:S01]  /*5cb0*/  F2FP.BF16.F32.PACK_AB R78, RZ, R78 ;  /* 0x0000004eff4e723e */ /* 0x000fe200000010ff */
[----:B------:R-:W-:Y:S01]  /*5cc0*/  @P4 IMAD.MOV.U32 R5, RZ, RZ, R9 ;  /* 0x000000ffff054224 */ /* 0x000fe200078e0009 */
[----:B------:R-:W-:Y:S02]  /*5cd0*/  F2FP.BF16.F32.PACK_AB R79, RZ, R79 ;  /* 0x0000004fff4f723e */ /* 0x000fe400000010ff */
[----:B------:R-:W-:Y:S02]  /*5ce0*/  F2FP.BF16.F32.PACK_AB R80, RZ, R80 ;  /* 0x00000050ff50723e */ /* 0x000fe400000010ff */
[----:B------:R0:W-:Y:S01]  /*5cf0*/  @P4 STG.E.U16 desc[UR38][R4.64+0xd0], R78 ;  /* 0x0000d04e04004986 */ /* 0x0001e2000c101526 */
[----:B------:R-:W-:Y:S02]  /*5d00*/  ISETP.GT.AND P4, PT, R3, RZ, P2 ;  /* 0x000000ff0300720c */ /* 0x000fe40001784270 */
[----:B------:R-:W-:-:S02]  /*5d10*/  F2FP.BF16.F32.PACK_AB R81, RZ, R81 ;  /* 0x00000051ff51723e */ /* 0x000fc400000010ff */
[----:B------:R-:W-:Y:S02]  /*5d20*/  ISETP.GT.AND P2, PT, R3, 0x8, P2 ;  /* 0x000000080300780c */ /* 0x000fe40001744270 */
[----:B------:R-:W-:Y:S02]  /*5d30*/  F2FP.BF16.F32.PACK_AB R82, RZ, R82 ;  /* 0x00000052ff52723e */ /* 0x000fe400000010ff */
[----:B------:R-:W-:Y:S02]  /*5d40*/  F2FP.BF16.F32.PACK_AB R83, RZ, R83 ;  /* 0x00000053ff53723e */ /* 0x000fe400000010ff */
[----:B------:R-:W-:Y:S01]  /*5d50*/  F2FP.BF16.F32.PACK_AB R84, RZ, R84 ;  /* 0x00000054ff54723e */ /* 0x000fe200000010ff */
[----:B0-----:R-:W-:Y:S01]  /*5d60*/  @P5 IMAD.MOV.U32 R4, RZ, RZ, R8 ;  /* 0x000000ffff045224 */ /* 0x001fe200078e0008 */
[----:B------:R-:W-:Y:S01]  /*5d70*/  F2FP.BF16.F32.PACK_AB R85, RZ, R85 ;  /* 0x00000055ff55723e */ /* 0x000fe200000010ff */
[----:B------:R-:W-:Y:S01]  /*5d80*/  @P5 IMAD.MOV.U32 R5, RZ, RZ, R9 ;  /* 0x000000ffff055224 */ /* 0x000fe200078e0009 */
[----:B------:R-:W-:-:S02]  /*5d90*/  F2FP.BF16.F32.PACK_AB R86, RZ, R86 ;  /* 0x00000056ff56723e */ /* 0x000fc400000010ff */
[----:B------:R-:W-:Y:S02]  /*5da0*/  F2FP.BF16.F32.PACK_AB R87, RZ, R87 ;  /* 0x00000057ff57723e */ /* 0x000fe400000010ff */
[----:B------:R0:W-:Y:S01]  /*5db0*/  @P5 STG.E.U16 desc[UR38][R4.64+0xd2], R79 ;  /* 0x0000d24f04005986 */ /* 0x0001e2000c101526 */
[C---:B------:R-:W-:Y:S02]  /*5dc0*/  ISETP.GT.AND P5, PT, R3.reuse, RZ, P3 ;  /* 0x000000ff0300720c */ /* 0x040fe40001fa4270 */
[----:B------:R-:W-:-:S11]  /*5dd0*/  ISETP.GT.AND P3, PT, R3, 0x8, P3 ;  /* 0x000000080300780c */ /* 0x000fd60001f64270 */
[----:B0-----:R-:W-:Y:S02]  /*5de0*/  @P5 IMAD.MOV.U32 R4, RZ, RZ, R6 ;  /* 0x000000ffff045224 */ /* 0x001fe400078e0006 */
[----:B------:R-:W-:-:S05]  /*5df0*/  @P5 IMAD.MOV.U32 R5, RZ, RZ, R7 ;  /* 0x000000ffff055224 */ /* 0x000fca00078e0007 */
[----:B------:R0:W-:Y:S01]  /*5e00*/  @P5 STG.E.U16 desc[UR38][R4.64+0xe0], R80 ;  /* 0x0000e05004005986 */ /* 0x0001e2000c101526 */
[C---:B------:R-:W-:Y:S02]  /*5e10*/  ISETP.GT.AND P5, PT, R3.reuse, RZ, P0 ;  /* 0x000000ff0300720c */ /* 0x040fe400007a4270 */
[----:B------:R-:W-:Y:S01]  /*5e20*/  ISETP.GT.AND P0, PT, R3, 0x8, P0 ;  /* 0x000000080300780c */ /* 0x000fe20000704270 */
[----:B0-----:R-:W-:Y:S02]  /*5e30*/  @P4 IMAD.MOV.U32 R4, RZ, RZ, R6 ;  /* 0x000000ffff044224 */ /* 0x001fe400078e0006 */
[----:B------:R-:W-:-:S05]  /*5e40*/  @P4 IMAD.MOV.U32 R5, RZ, RZ, R7 ;  /* 0x000000ffff054224 */ /* 0x000fca00078e0007 */
[----:B------:R0:W-:Y:S01]  /*5e50*/  @P4 STG.E.U16 desc[UR38][R4.64+0xe2], R81 ;  /* 0x0000e25104004986 */ /* 0x0001e2000c101526 */
[C---:B------:R-:W-:Y:S02]  /*5e60*/  ISETP.GT.AND P4, PT, R3.reuse, RZ, P1 ;  /* 0x000000ff0300720c */ /* 0x040fe40000f84270 */
[----:B------:R-:W-:Y:S01]  /*5e70*/  ISETP.GT.AND P1, PT, R3, 0x8, P1 ;  /* 0x000000080300780c */ /* 0x000fe20000f24270 */
[----:B0-----:R-:W-:Y:S02]  /*5e80*/  @P3 IMAD.MOV.U32 R4, RZ, RZ, R8 ;  /* 0x000000ffff043224 */ /* 0x001fe400078e0008 */
[----:B------:R-:W-:-:S05]  /*5e90*/  @P3 IMAD.MOV.U32 R5, RZ, RZ, R9 ;  /* 0x000000ffff053224 */ /* 0x000fca00078e0009 */
[----:B------:R0:W-:Y:S02]  /*5ea0*/  @P3 STG.E.U16 desc[UR38][R4.64+0xe0], R82 ;  /* 0x0000e05204003986 */ /* 0x0001e4000c101526 */
[----:B0-----:R-:W-:Y:S02]  /*5eb0*/  @P2 IMAD.MOV.U32 R4, RZ, RZ, R8 ;  /* 0x000000ffff042224 */ /* 0x001fe400078e0008 */
[----:B------:R-:W-:-:S05]  /*5ec0*/  @P2 IMAD.MOV.U32 R5, RZ, RZ, R9 ;  /* 0x000000ffff052224 */ /* 0x000fca00078e0009 */
[----:B------:R0:W-:Y:S02]  /*5ed0*/  @P2 STG.E.U16 desc[UR38][R4.64+0xe2], R83 ;  /* 0x0000e25304002986 */ /* 0x0001e4000c101526 */
[----:B0-----:R-:W-:Y:S02]  /*5ee0*/  @P4 IMAD.MOV.U32 R4, RZ, RZ, R6 ;  /* 0x000000ffff044224 */ /* 0x001fe400078e0006 */
[----:B------:R-:W-:-:S05]  /*5ef0*/  @P4 IMAD.MOV.U32 R5, RZ, RZ, R7 ;  /* 0x000000ffff054224 */ /* 0x000fca00078e0007 */
[----:B------:R0:W-:Y:S04]  /*5f00*/  @P4 STG.E.U16 desc[UR38][R4.64+0xf0], R84 ;  /* 0x0000f05404004986 */ /* 0x0001e8000c101526 */
[----:B------:R1:W-:Y:S01]  /*5f10*/  @P5 STG.E.U16 desc[UR38][R6.64+0xf2], R85 ;  /* 0x0000f25506005986 */ /* 0x0003e2000c101526 */
[----:B0-----:R-:W-:Y:S02]  /*5f20*/  @P1 IMAD.MOV.U32 R4, RZ, RZ, R8 ;  /* 0x000000ffff041224 */ /* 0x001fe400078e0008 */
[----:B------:R-:W-:-:S05]  /*5f30*/  @P1 IMAD.MOV.U32 R5, RZ, RZ, R9 ;  /* 0x000000ffff051224 */ /* 0x000fca00078e0009 */
[----:B------:R1:W-:Y:S04]  /*5f40*/  @P1 STG.E.U16 desc[UR38][R4.64+0xf0], R86 ;  /* 0x0000f05604001986 */ /* 0x0003e8000c101526 */
[----:B------:R1:W-:Y:S02]  /*5f50*/  @P0 STG.E.U16 desc[UR38][R8.64+0xf2], R87 ;  /* 0x0000f25708000986 */ /* 0x0003e4000c101526 */
.L_x_154:
[----:B------:R-:W-:Y:S05]  /*5f60*/  BSYNC B0 ;  /* 0x0000000000007941 */ /* 0x000fea0003800000 */
.L_x_28:
[----:B------:R-:W-:Y:S01]  /*5f70*/  IADD3 R16, P0, R16, UR36, RZ ;  /* 0x0000002410107c10 */ /* 0x000fe2000ff1e0ff */
[----:B------:R-:W-:Y:S01]  /*5f80*/  ULDC.64 UR4, c[0x0][0x650] ;  /* 0x0001940000047ab9 */ /* 0x000fe20000000a00 */
[----:B------:R-:W-:Y:S01]  /*5f90*/  PRMT R3, RZ, 0x7610, R3 ;  /* 0x00007610ff037816 */ /* 0x000fe20000000003 */
[----:B------:R-:W-:Y:S01]  /*5fa0*/  IMAD.MOV.U32 R100, RZ, RZ, -0x1 ;  /* 0xffffffffff647424 */ /* 0x000fe200078e00ff */
[----:B------:R-:W-:Y:S01]  /*5fb0*/  IADD3.X R17, R17, UR42, RZ, P0, !PT ;  /* 0x0000002a11117c10 */ /* 0x000fe200087fe4ff */
[----:B------:R-:W-:Y:S01]  /*5fc0*/  IMAD.MOV.U32 R99, RZ, RZ, -0x1 ;  /* 0xffffffffff637424 */ /* 0x000fe200078e00ff */
[----:B------:R-:W-:-:S04]  /*5fd0*/  ISETP.GE.U32.AND P0, PT, R16, UR4, PT ;  /* 0x0000000410007c0c */ /* 0x000fc8000bf06070 */
[----:B------:R-:W-:-:S13]  /*5fe0*/  ISETP.GE.U32.AND.EX P0, PT, R17, UR5, PT, P0 ;  /* 0x0000000511007c0c */ /* 0x000fda000bf06100 */
[----:B------:R-:W-:Y:S05]  /*5ff0*/  @P0 BRA `(.L_x_155) ;  /* 0x00000004004c0947 */ /* 0x000fea0003800000 */
[----:B------:R-:W0:Y:S01]  /*6000*/  LDC.64 R10, c[0x0][0x628] ;  /* 0x00018a00ff0a7b82 */ /* 0x000e220000000a00 */
[----:B---3--:R-:W3:Y:S01]  /*6010*/  S2R R12, SR_CTAID.X ;  /* 0x00000000000c7919 */ /* 0x008ee20000002500 */
[----:B-12-4-:R-:W-:Y:S02]  /*6020*/  IMAD.MOV.U32 R8, RZ, RZ, R16 ;  /* 0x000000ffff087224 */ /* 0x016fe400078e0010 */
[----:B------:R-:W-:Y:S01]  /*6030*/  IMAD.MOV.U32 R9, RZ, RZ, R17 ;  /* 0x000000ffff097224 */ /* 0x000fe200078e0011 */
[----:B------:R-:W1:Y:S03]  /*6040*/  S2R R20, SR_CTAID.Y ;  /* 0x0000000000147919 */ /* 0x000e660000002600 */
[----:B------:R-:W2:Y:S08]  /*6050*/  LDC R0, c[0x0][0x630] ;  /* 0x00018c00ff007b82 */ /* 0x000eb00000000800 */
[----:B------:R-:W4:Y:S01]  /*6060*/  LDC.64 R14, c[0x0][0x620] ;  /* 0x00018800ff0e7b82 */ /* 0x000f220000000a00 */
[----:B0-----:R-:W-:-:S04]  /*6070*/  ISETP.NE.U32.AND P0, PT, R10, RZ, PT ;  /* 0x000000ff0a00720c */ /* 0x001fc80003f05070 */
[----:B------:R-:W-:-:S13]  /*6080*/  ISETP.NE.AND.EX P0, PT, R11, RZ, PT, P0 ;  /* 0x000000ff0b00720c */ /* 0x000fda0003f05300 */
[----:B-1234-:R-:W-:Y:S05]  /*6090*/  @!P0 BRA `(.L_x_156) ;  /* 0x0000000000288947 */ /* 0x01efea0003800000 */
        /* <DEDUP_REMOVED lines=10> */
.L_x_156:
[-CC-:B------:R-:W-:Y:S01]  /*6140*/  SHF.R.U64 R99, R8, R0.reuse, R9.reuse ;  /* 0x0000000008637219 */ /* 0x180fe20000001209 */
[----:B------:R-:W0:Y:S01]  /*6150*/  LDC.64 R26, c[0x0][0x640] ;  /* 0x00019000ff1a7b82 */ /* 0x000e220000000a00 */
[----:B------:R-:W-:Y:S01]  /*6160*/  SHF.R.U32.HI R0, RZ, R0, R9 ;  /* 0x00000000ff007219 */ /* 0x000fe20000011609 */
[----:B------:R-:W-:Y:S01]  /*6170*/  ULDC UR4, c[0x0][0x150] ;  /* 0x0000540000047ab9 */ /* 0x000fe20000000800 */
[----:B------:R-:W-:Y:S02]  /*6180*/  IADD3 R3, P0, RZ, -R99, RZ ;  /* 0x80000063ff037210 */ /* 0x000fe40007f1e0ff */
[----:B------:R-:W-:-:S03]  /*6190*/  I2FP.F32.U32 R7, R12 ;  /* 0x0000000c00077245 */ /* 0x000fc60000201000 */
[----:B------:R-:W1:Y:S01]  /*61a0*/  LDC R6, c[0x0][0x618] ;  /* 0x00018600ff067b82 */ /* 0x000e620000000800 */
[----:B------:R-:W-:Y:S02]  /*61b0*/  IMAD.X R5, RZ, RZ, ~R0, P0 ;  /* 0x000000ffff057224 */ /* 0x000fe400000e0e00 */
[----:B------:R-:W-:Y:S01]  /*61c0*/  FMUL R7, R7, UR4 ;  /* 0x0000000407077c20 */ /* 0x000fe20008400000 */
[----:B------:R-:W-:Y:S01]  /*61d0*/  ULDC UR4, c[0x0][0x154] ;  /* 0x0000550000047ab9 */ /* 0x000fe20000000800 */
[-C--:B------:R-:W-:Y:S02]  /*61e0*/  IMAD R0, R5, R14.reuse, RZ ;  /* 0x0000000e05007224 */ /* 0x080fe400078e02ff */
[C---:B------:R-:W-:Y:S01]  /*61f0*/  IMAD.WIDE.U32 R4, R3.reuse, R14, R16 ;  /* 0x0000000e03047225 */ /* 0x040fe200078e0010 */
[----:B------:R-:W2:Y:S01]  /*6200*/  LDC R8, c[0x0][0x608] ;  /* 0x00018200ff087b82 */ /* 0x000ea20000000800 */
[----:B------:R-:W3:Y:S02]  /*6210*/  F2I.U32.TRUNC.NTZ R7, R7 ;  /* 0x0000000700077305 */ /* 0x000ee4000020f000 */
[----:B------:R-:W-:Y:S01]  /*6220*/  IMAD R3, R3, R15, R0 ;  /* 0x0000000f03037224 */ /* 0x000fe200078e0200 */
[----:B------:R-:W-:-:S03]  /*6230*/  I2FP.F32.U32 R0, R20 ;  /* 0x0000001400007245 */ /* 0x000fc60000201000 */
[----:B------:R-:W-:Y:S01]  /*6240*/  IMAD.IADD R3, R5, 0x1, R3 ;  /* 0x0000000105037824 */ /* 0x000fe200078e0203 */
[----:B------:R-:W4:Y:S01]  /*6250*/  LDC R11, c[0x0][0x658] ;  /* 0x00019600ff0b7b82 */ /* 0x000f220000000800 */
[----:B0-----:R-:W-:-:S04]  /*6260*/  ISETP.NE.U32.AND P0, PT, R26, RZ, PT ;  /* 0x000000ff1a00720c */ /* 0x001fc80003f05070 */
[----:B------:R-:W-:-:S03]  /*6270*/  ISETP.NE.AND.EX P0, PT, R27, RZ, PT, P0 ;  /* 0x000000ff1b00720c */ /* 0x000fc60003f05300 */
[----:B------:R-:W0:Y:S01]  /*6280*/  LDC R9, c[0x0][0x144] ;  /* 0x00005100ff097b82 */ /* 0x000e220000000800 */
[-C--:B-1----:R-:W-:Y:S01]  /*6290*/  SHF.R.U64 R10, R4, R6.reuse, R3 ;  /* 0x00000006040a7219 */ /* 0x082fe20000001203 */
[----:B---3--:R-:W-:Y:S01]  /*62a0*/  IMAD.MOV R7, RZ, RZ, -R7 ;  /* 0x000000ffff077224 */ /* 0x008fe200078e0a07 */
[----:B------:R-:W-:Y:S01]  /*62b0*/  SHF.R.U32.HI R3, RZ, R6, R3 ;  /* 0x00000006ff037219 */ /* 0x000fe20000011603 */
[----:B------:R-:W-:-:S04]  /*62c0*/  FMUL R6, R0, UR4 ;  /* 0x0000000400067c20 */ /* 0x000fc80008400000 */
[----:B------:R-:W1:Y:S01]  /*62d0*/  LDC R21, c[0x0][0x148] ;  /* 0x00005200ff157b82 */ /* 0x000e620000000800 */
[----:B------:R3:W0:Y:S01]  /*62e0*/  F2I.U32.TRUNC.NTZ R14, R6 ;  /* 0x00000006000e7305 */ /* 0x000622000020f000 */
[-CC-:B--2---:R-:W-:Y:S02]  /*62f0*/  SHF.R.U64 R13, R10, R8.reuse, R3.reuse ;  /* 0x000000080a0d7219 */ /* 0x184fe40000001203 */
[----:B------:R-:W-:-:S04]  /*6300*/  SHF.R.U32.HI R0, RZ, R8, R3 ;  /* 0x00000008ff007219 */ /* 0x000fc80000011603 */
[----:B-----5:R-:W2:Y:S01]  /*6310*/  LDC R24, c[0x0][0x648] ;  /* 0x00019200ff187b82 */ /* 0x020ea20000000800 */
[-CC-:B----4-:R-:W-:Y:S02]  /*6320*/  SHF.R.U64 R15, R13, R11.reuse, R0.reuse ;  /* 0x0000000b0d0f7219 */ /* 0x190fe40000001200 */
[----:B------:R-:W-:-:S03]  /*6330*/  SHF.R.U32.HI R5, RZ, R11, R0 ;  /* 0x0000000bff057219 */ /* 0x000fc60000011600 */
[----:B------:R-:W-:Y:S02]  /*6340*/  IMAD.MOV.U32 R4, RZ, RZ, R15 ;  /* 0x000000ffff047224 */ /* 0x000fe400078e000f */
[----:B------:R-:W4:Y:S01]  /*6350*/  LDC R28, c[0x0][0x638] ;  /* 0x00018e00ff1c7b82 */ /* 0x000f220000000800 */
[----:B0-----:R-:W-:-:S07]  /*6360*/  IMAD R25, R9, R7, R12 ;  /* 0x0000000709197224 */ /* 0x001fce00078e020c */
[----:B------:R-:W0:Y:S08]  /*6370*/  LDC R29, c[0x0][0x610] ;  /* 0x00018400ff1d7b82 */ /* 0x000e300000000800 */
[----:B------:R-:W0:Y:S01]  /*6380*/  LDC R30, c[0x0][0x600] ;  /* 0x00018000ff1e7b82 */ /* 0x000e220000000800 */
[----:B-123--:R-:W-:Y:S05]  /*6390*/  @!P0 BRA `(.L_x_157) ;  /* 0x0000000000288947 */ /* 0x00efea0003800000 */
        /* <DEDUP_REMOVED lines=10> */
.L_x_157:
[----:B------:R-:W-:Y:S01]  /*6440*/  ISETP.NE.AND P0, PT, R2, 0x1, PT ;  /* 0x000000010200780c */ /* 0x000fe20003f05270 */
[----:B------:R-:W-:Y:S01]  /*6450*/  IMAD.MOV R14, RZ, RZ, -R14 ;  /* 0x000000ffff0e7224 */ /* 0x000fe200078e0a0e */
[----:B------:R-:W-:Y:S02]  /*6460*/  SHF.R.U64 R0, R4, R24, R5 ;  /* 0x0000001804007219 */ /* 0x000fe40000001205 */
[----:B------:R-:W-:Y:S02]  /*6470*/  LOP3.LUT R3, R13, R96, RZ, 0xc0, !PT ;  /* 0x000000600d037212 */ /* 0x000fe400078ec0ff */
[----:B------:R-:W-:Y:S01]  /*6480*/  LOP3.LUT R10, R10, R95, RZ, 0xc0, !PT ;  /* 0x0000005f0a0a7212 */ /* 0x000fe200078ec0ff */
[----:B------:R-:W-:Y:S02]  /*6490*/  IMAD.MOV R4, RZ, RZ, -R0 ;  /* 0x000000ffff047224 */ /* 0x000fe400078e0a00 */
[----:B------:R-:W-:Y:S02]  /*64a0*/  IMAD R0, R90, R0, R3 ;  /* 0x000000005a007224 */ /* 0x000fe400078e0203 */
[----:B----4-:R-:W-:-:S02]  /*64b0*/  IMAD R3, R4, R28, R15 ;  /* 0x0000001c04037224 */ /* 0x010fc400078e020f */
[----:B------:R-:W-:Y:S02]  /*64c0*/  @P0 IMAD R25, R21, R14, R20 ;  /* 0x0000000e15190224 */ /* 0x000fe400078e0214 */
[----:B0-----:R-:W-:Y:S02]  /*64d0*/  IMAD R5, R3, R30, R10 ;  /* 0x0000001e03057224 */ /* 0x001fe400078e020a */
[----:B------:R-:W-:Y:S02]  /*64e0*/  IMAD R0, R0, R29, R25 ;  /* 0x0000001d00007224 */ /* 0x000fe400078e0219 */
[----:B------:R-:W-:-:S03]  /*64f0*/  IMAD.MOV.U32 R4, RZ, RZ, 0x1 ;  /* 0x00000001ff047424 */ /* 0x000fc600078e00ff */
[----:B------:R-:W-:Y:S02]  /*6500*/  SEL R100, R5, R0, !P0 ;  /* 0x0000000005647207 */ /* 0x000fe40004000000 */
[----:B------:R-:W-:Y:S02]  /*6510*/  PRMT R3, R4, 0x7610, R3 ;  /* 0x0000761004037816 */ /* 0x000fe40000000003 */
[----:B------:R-:W-:-:S07]  /*6520*/  SEL R0, R0, R5, !P0 ;  /* 0x0000000500007207 */ /* 0x000fce0004000000 */
.L_x_155:
[----:B------:R-:W-:Y:S01]  /*6530*/  UIMAD.WIDE.U32 UR4, UR41, 0x24924925, URZ ;  /* 0x24924925290478a5 */ /* 0x000fe2000f8e003f */
[----:B------:R-:W-:Y:S01]  /*6540*/  LOP3.LUT P0, RZ, R3, 0xff, RZ, 0xc0, !PT ;  /* 0x000000ff03ff7812 */ /* 0x000fe2000780c0ff */
[----:B------:R-:W-:Y:S02]  /*6550*/  IMAD.MOV.U32 R101, RZ, RZ, R0 ;  /* 0x000000ffff657224 */ /* 0x000fe400078e0000 */
[----:B------:R-:W-:-:S04]  /*6560*/  UIADD3 UR4, UR41, -UR5, URZ ;  /* 0x8000000529047290 */ /* 0x000fc8000fffe03f */
[----:B------:R-:W-:-:S04]  /*6570*/  ULEA.HI UR4, UR4, UR5, URZ, 0x1f ;  /* 0x0000000504047291 */ /* 0x000fc8000f8ff83f */
[----:B------:R-:W-:-:S04]  /*6580*/  USHF.R.U32.HI UR4, URZ, 0x2, UR4 ;  /* 0x000000023f047899 */ /* 0x000fc80008011604 */
[----:B------:R-:W-:Y:S01]  /*6590*/  UIMAD UR41, UR4, -0x7, UR41 ;  /* 0xfffffff9042978a4 */ /* 0x000fe2000f8e0229 */
[----:B------:R-:W-:Y:S11]  /*65a0*/  @P0 BRA `(.L_x_158) ;  /* 0xffffffac001c0947 */ /* 0x000ff6000383ffff */
[----:B------:R-:W-:Y:S05]  /*65b0*/  EXIT ;  /* 0x000000000000794d */ /* 0x000fea0003800000 */
.L_x_3:
        /* <DEDUP_REMOVED lines=26> */
.L_x_160:
[--C-:B------:R-:W-:Y:S01]  /*6760*/  SHF.R.U64 R14, R12, R20, R13.reuse ;  /* 0x000000140c0e7219 */ /* 0x100fe2000000120d */
[----:B------:R-:W0:Y:S01]  /*6770*/  LDC R24, c[0x0][0x618] ;  /* 0x00018600ff187b82 */ /* 0x000e220000000800 */
[----:B------:R-:W-:Y:S01]  /*6780*/  I2FP.F32.U32 R8, R6 ;  /* 0x0000000600087245 */ /* 0x000fe20000201000 */
[----:B------:R-:W-:Y:S01]  /*6790*/  ULDC UR4, c[0x0][0x150] ;  /* 0x0000540000047ab9 */ /* 0x000fe20000000800 */
[----:B------:R-:W-:Y:S02]  /*67a0*/  SHF.R.U32.HI R7, RZ, R20, R13 ;  /* 0x00000014ff077219 */ /* 0x000fe4000001160d */
[----:B------:R-:W-:Y:S01]  /*67b0*/  IADD3 R11, P0, RZ, -R14, RZ ;  /* 0x8000000eff0b7210 */ /* 0x000fe20007f1e0ff */
[----:B------:R-:W-:Y:S01]  /*67c0*/  FMUL R13, R8, UR4 ;  /* 0x00000004080d7c20 */ /* 0x000fe20008400000 */
[----:B------:R-:W-:Y:S01]  /*67d0*/  ULDC UR4, c[0x0][0x154] ;  /* 0x0000550000047ab9 */ /* 0x000fe20000000800 */
[----:B------:R-:W1:Y:S02]  /*67e0*/  LDC.64 R26, c[0x0][0x640] ;  /* 0x00019000ff1a7b82 */ /* 0x000e640000000a00 */
[----:B------:R-:W-:-:S02]  /*67f0*/  IMAD.X R7, RZ, RZ, ~R7, P0 ;  /* 0x000000ffff077224 */ /* 0x000fc400000e0e07 */
[----:B------:R-:W2:Y:S01]  /*6800*/  F2I.U32.TRUNC.NTZ R13, R13 ;  /* 0x0000000d000d7305 */ /* 0x000ea2000020f000 */
[----:B------:R-:W-:-:S03]  /*6810*/  IMAD.WIDE.U32 R8, R11, R22, R16 ;  /* 0x000000160b087225 */ /* 0x000fc600078e0010 */
[----:B------:R-:W3:Y:S01]  /*6820*/  LDC R15, c[0x0][0x144] ;  /* 0x00005100ff0f7b82 */ /* 0x000ee20000000800 */
[----:B------:R-:W-:-:S04]  /*6830*/  IMAD R10, R7, R22, RZ ;  /* 0x00000016070a7224 */ /* 0x000fc800078e02ff */
[----:B------:R-:W-:Y:S02]  /*6840*/  IMAD R7, R11, R23, R10 ;  /* 0x000000170b077224 */ /* 0x000fe400078e020a */
[----:B------:R-:W-:Y:S01]  /*6850*/  IMAD.MOV.U32 R10, RZ, RZ, -0x1 ;  /* 0xffffffffff0a7424 */ /* 0x000fe200078e00ff */
[----:B------:R-:W4:Y:S01]  /*6860*/  LDC R20, c[0x0][0x608] ;  /* 0x00018200ff147b82 */ /* 0x000f220000000800 */
[----:B------:R-:W-:Y:S01]  /*6870*/  IMAD.IADD R7, R9, 0x1, R7 ;  /* 0x0000000109077824 */ /* 0x000fe200078e0207 */
[----:B------:R-:W-:-:S04]  /*6880*/  I2FP.F32.U32 R9, R5 ;  /* 0x0000000500097245 */ /* 0x000fc80000201000 */
[-C--:B0-----:R-:W-:Y:S01]  /*6890*/  SHF.R.U64 R12, R8, R24.reuse, R7 ;  /* 0x00000018080c7219 */ /* 0x081fe20000001207 */
[----:B--2---:R-:W-:Y:S01]  /*68a0*/  IMAD.MOV R8, RZ, RZ, -R13 ;  /* 0x000000ffff087224 */ /* 0x004fe200078e0a0d */
[----:B------:R-:W0:Y:S01]  /*68b0*/  LDC R11, c[0x0][0x658] ;  /* 0x00019600ff0b7b82 */ /* 0x000e220000000800 */
[----:B-1----:R-:W-:Y:S01]  /*68c0*/  ISETP.NE.U32.AND P0, PT, R26, RZ, PT ;  /* 0x000000ff1a00720c */ /* 0x002fe20003f05070 */
[----:B------:R-:W-:Y:S01]  /*68d0*/  FMUL R9, R9, UR4 ;  /* 0x0000000409097c20 */ /* 0x000fe20008400000 */
[----:B------:R-:W-:Y:S02]  /*68e0*/  SHF.R.U32.HI R7, RZ, R24, R7 ;  /* 0x00000018ff077219 */ /* 0x000fe40000011607 */
[----:B------:R-:W-:-:S03]  /*68f0*/  ISETP.NE.AND.EX P0, PT, R27, RZ, PT, P0 ;  /* 0x000000ff1b00720c */ /* 0x000fc60003f05300 */
[----:B------:R-:W1:Y:S01]  /*6900*/  LDC R22, c[0x0][0x148] ;  /* 0x00005200ff167b82 */ /* 0x000e620000000800 */
[----:B---3--:R-:W-:Y:S02]  /*6910*/  IMAD R23, R15, R8, R6 ;  /* 0x000000080f177224 */ /* 0x008fe400078e0206 */
[----:B------:R-:W-:-:S05]  /*6920*/  IMAD.MOV.U32 R8, RZ, RZ, 0x1 ;  /* 0x00000001ff087424 */ /* 0x000fca00078e00ff */
[----:B------:R-:W2:Y:S01]  /*6930*/  LDC R21, c[0x0][0x600] ;  /* 0x00018000ff157b82 */ /* 0x000ea20000000800 */
[-CC-:B----4-:R-:W-:Y:S02]  /*6940*/  SHF.R.U64 R15, R12, R20.reuse, R7.reuse ;  /* 0x000000140c0f7219 */ /* 0x190fe40000001207 */
[----:B------:R-:W-:Y:S02]  /*6950*/  SHF.R.U32.HI R6, RZ, R20, R7 ;  /* 0x00000014ff067219 */ /* 0x000fe40000011607 */
[----:B------:R3:W4:Y:S03]  /*6960*/  F2I.U32.TRUNC.NTZ R20, R9 ;  /* 0x0000000900147305 */ /* 0x000726000020f000 */
[----:B------:R-:W1:Y:S01]  /*6970*/  LDC R25, c[0x0][0x648] ;  /* 0x00019200ff197b82 */ /* 0x000e620000000800 */
[-C--:B0-----:R-:W-:Y:S02]  /*6980*/  SHF.R.U64 R19, R15, R11.reuse, R6 ;  /* 0x0000000b0f137219 */ /* 0x081fe40000001206 */
[----:B------:R-:W-:-:S02]  /*6990*/  SHF.L.U32 R10, R10, R11, RZ ;  /* 0x0000000b0a0a7219 */ /* 0x000fc400000006ff */
[-C--:B------:R-:W-:Y:S01]  /*69a0*/  SHF.R.U32.HI R7, RZ, R11.reuse, R6 ;  /* 0x0000000bff077219 */ /* 0x080fe20000011606 */
[----:B------:R-:W-:Y:S01]  /*69b0*/  IMAD.MOV.U32 R6, RZ, RZ, R19 ;  /* 0x000000ffff067224 */ /* 0x000fe200078e0013 */
[----:B------:R-:W-:Y:S01]  /*69c0*/  SHF.L.U32 R24, R8, R11, RZ ;  /* 0x0000000b08187219 */ /* 0x000fe200000006ff */
[----:B------:R-:W0:Y:S01]  /*69d0*/  LDC R28, c[0x0][0x638] ;  /* 0x00018e00ff1c7b82 */ /* 0x000e220000000800 */
[----:B------:R-:W-:-:S07]  /*69e0*/  LOP3.LUT R30, RZ, R10, RZ, 0x33, !PT ;  /* 0x0000000aff1e7212 */ /* 0x000fce00078e33ff */
[----:B------:R-:W0:Y:S01]  /*69f0*/  LDC R29, c[0x0][0x610] ;  /* 0x00018400ff1d7b82 */ /* 0x000e220000000800 */
[----:B---34-:R-:W-:Y:S05]  /*6a00*/  @!P0 BRA `(.L_x_161) ;  /* 0x0000000000288947 */ /* 0x018fea0003800000 */
[----:B------:R-:W3:Y:S02]  /*6a10*/  LDC R6, c[0x0][0x64c] ;  /* 0x00019300ff067b82 */ /* 0x000ee40000000800 */
[----:B---3--:R-:W-:-:S05]  /*6a20*/  IADD3 R11, P0, R19, R6, RZ ;  /* 0x00000006130b7210 */ /* 0x008fca0007f1e0ff */
        /* <DEDUP_REMOVED lines=8> */
.L_x_161:
[----:B------:R-:W-:Y:S01]  /*6ab0*/  ISETP.NE.AND P0, PT, R2, 0x1, PT ;  /* 0x000000010200780c */ /* 0x000fe20003f05270 */
[----:B--2---:R-:W-:Y:S01]  /*6ac0*/  VIADD R9, R21, 0xffffffff ;  /* 0xffffffff15097836 */ /* 0x004fe20000000000 */
[----:B-1----:R-:W-:Y:S01]  /*6ad0*/  SHF.R.U64 R7, R6, R25, R7 ;  /* 0x0000001906077219 */ /* 0x002fe20000001207 */
[----:B------:R-:W-:Y:S01]  /*6ae0*/  IMAD.MOV R20, RZ, RZ, -R20 ;  /* 0x000000ffff147224 */ /* 0x000fe200078e0a14 */
[----:B------:R-:W-:Y:S02]  /*6af0*/  LOP3.LUT R6, R15, R30, RZ, 0xc0, !PT ;  /* 0x0000001e0f067212 */ /* 0x000fe400078ec0ff */
[----:B------:R-:W-:Y:S01]  /*6b00*/  LOP3.LUT R12, R12, R9, RZ, 0xc0, !PT ;  /* 0x000000090c0c7212 */ /* 0x000fe200078ec0ff */
[----:B------:R-:W-:Y:S02]  /*6b10*/  IMAD.MOV R8, RZ, RZ, -R7 ;  /* 0x000000ffff087224 */ /* 0x000fe400078e0a07 */
[----:B------:R-:W-:Y:S02]  /*6b20*/  IMAD R6, R24, R7, R6 ;  /* 0x0000000718067224 */ /* 0x000fe400078e0206 */
[----:B------:R-:W-:-:S02]  /*6b30*/  IMAD.MOV.U32 R9, RZ, RZ, 0x1 ;  /* 0x00000001ff097424 */ /* 0x000fc400078e00ff */
[----:B------:R-:W-:Y:S02]  /*6b40*/  @P0 IMAD R23, R22, R20, R5 ;  /* 0x0000001416170224 */ /* 0x000fe400078e0205 */
[----:B0-----:R-:W-:Y:S02]  /*6b50*/  IMAD R5, R8, R28, R19 ;  /* 0x0000001c08057224 */ /* 0x001fe400078e0213 */
[----:B------:R-:W-:Y:S02]  /*6b60*/  IMAD R19, R6, R29, R23 ;  /* 0x0000001d06137224 */ /* 0x000fe400078e0217 */
[----:B------:R-:W-:Y:S02]  /*6b70*/  IMAD R6, R5, R21, R12 ;  /* 0x0000001505067224 */ /* 0x000fe400078e020c */
[----:B------:R-:W-:-:S03]  /*6b80*/  IMAD.MOV.U32 R8, RZ, RZ, R14 ;  /* 0x000000ffff087224 */ /* 0x000fc600078e000e */
[----:B------:R-:W-:Y:S02]  /*6b90*/  SEL R20, R6, R19, !P0 ;  /* 0x0000001306147207 */ /* 0x000fe40004000000 */
[----:B------:R-:W-:-:S07]  /*6ba0*/  SEL R19, R19, R6, !P0 ;  /* 0x0000000613137207 */ /* 0x000fce0004000000 */
.L_x_159:
[----:B------:R-:W-:-:S08]  /*6bb0*/  NOP ;  /* 0x0000000000007918 */ /* 0x000fd00000000000 */
[----:B------:R-:W0:-:S00]  /*6bc0*/  USETMAXREG.DEALLOC.CTAPOOL 0x28 ;  /* 0x00000028000079c8 */ /* 0x000e0000080e0500 */
[----:B0-----:R-:W-:-:S13]  /*6bd0*/  ISETP.NE.AND P0, PT, R0, RZ, PT ;  /* 0x000000ff0000720c */ /* 0x001fda0003f05270 */
[----:B------:R-:W-:Y:S05]  /*6be0*/  @P0 EXIT ;  /* 0x000000000000094d */ /* 0x000fea0003800000 */
[----:B------:R-:W-:Y:S01]  /*6bf0*/  LOP3.LUT P0, RZ, R9, 0xff, RZ, 0xc0, !PT ;  /* 0x000000ff09ff7812 */ /* 0x000fe2000780c0ff */
[----:B------:R-:W-:Y:S02]  /*6c00*/  IMAD.MOV.U32 R0, RZ, RZ, 0x1 ;  /* 0x00000001ff007424 */ /* 0x000fe400078e00ff */
[----:B------:R-:W-:-:S10]  /*6c10*/  IMAD.MOV.U32 R12, RZ, RZ, RZ ;  /* 0x000000ffff0c7224 */ /* 0x000fd400078e00ff */
[----:B------:R-:W-:Y:S05]  /*6c20*/  @!P0 BRA `(.L_x_162) ;  /* 0x0000000c00448947 */ /* 0x000fea0003800000 */
[----:B------:R-:W0:Y:S01]  /*6c30*/  LDC R0, c[0x0][0x28c] ;  /* 0x0000a300ff007b82 */ /* 0x000e220000000800 */
[----:B------:R-:W-:Y:S01]  /*6c40*/  LOP3.LUT P0, RZ, R3, 0x1f, RZ, 0xc0, !PT ;  /* 0x0000001f03ff7812 */ /* 0x000fe2000780c0ff */
[----:B------:R-:W-:Y:S01]  /*6c50*/  ULDC UR5, c[0x0][0x658] ;  /* 0x0001960000057ab9 */ /* 0x000fe20000000800 */
[----:B------:R-:W-:Y:S01]  /*6c60*/  UMOV UR6, 0xffffffff ;  /* 0xffffffff00067882 */ /* 0x000fe20000000000 */
[----:B------:R-:W-:Y:S01]  /*6c70*/  BSSY B0, `(.L_x_162) ;  /* 0x00000cc000007945 */ /* 0x000fe20003800000 */
[----:B------:R-:W-:Y:S01]  /*6c80*/  USHF.L.U32 UR6, UR6, UR5, URZ ;  /* 0x0000000506067299 */ /* 0x000fe2000800063f */
[C---:B------:R-:W-:Y:S01]  /*6c90*/  ISETP.NE.AND P2, PT, R4.reuse, RZ, PT ;  /* 0x000000ff0400720c */ /* 0x040fe20003f45270 */
[----:B------:R-:W-:Y:S01]  /*6ca0*/  IMAD.MOV.U32 R13, RZ, RZ, 0x1 ;  /* 0x00000001ff0d7424 */ /* 0x000fe200078e00ff */
[----:B------:R-:W-:Y:S01]  /*6cb0*/  ISETP.NE.OR P0, PT, R4, RZ, !P0 ;  /* 0x000000ff0400720c */ /* 0x000fe20004705670 */
[----:B------:R-:W-:Y:S01]  /*6cc0*/  IMAD.MOV.U32 R12, RZ, RZ, RZ ;  /* 0x000000ffff0c7224 */ /* 0x000fe200078e00ff */
[----:B------:R-:W-:Y:S01]  /*6cd0*/  LOP3.LUT R11, R18, 0x2, RZ, 0xfc, !PT ;  /* 0x00000002120b7812 */ /* 0x000fe200078efcff */
[----:B------:R-:W-:Y:S01]  /*6ce0*/  ULDC UR4, c[0x0][0x600] ;  /* 0x0001800000047ab9 */ /* 0x000fe20000000800 */
[----:B------:R-:W-:Y:S01]  /*6cf0*/  UMOV UR7, 0x1 ;  /* 0x0000000100077882 */ /* 0x000fe20000000000 */
[----:B------:R-:W-:-:S02]  /*6d00*/  UIADD3 UR18, UR4, -0x1, URZ ;  /* 0xffffffff04127890 */ /* 0x000fc4000fffe03f */
[----:B------:R-:W-:Y:S02]  /*6d10*/  USHF.L.U32 UR20, UR7, UR5, URZ ;  /* 0x0000000507147299 */ /* 0x000fe4000800063f */
[----:B------:R-:W-:Y:S01]  /*6d20*/  ULOP3.LUT UR19, URZ, UR6, URZ, 0x33, !UPT ;  /* 0x000000063f137292 */ /* 0x000fe2000f8e333f */
[----:B------:R-:W-:Y:S01]  /*6d30*/  ULDC.64 UR24, c[0x0][0x198] ;  /* 0x0000660000187ab9 */ /* 0x000fe20000000a00 */
[----:B0-----:R-:W-:-:S05]  /*6d40*/  VIADD R0, R0, 0x3f ;  /* 0x0000003f00007836 */ /* 0x001fca0000000000 */
[----:B------:R-:W-:-:S04]  /*6d50*/  SHF.R.S32.HI R3, RZ, 0x1f, R0 ;  /* 0x0000001fff037819 */ /* 0x000fc80000011400 */
[----:B------:R-:W-:Y:S01]  /*6d60*/  LEA.HI R3, R3, R0, RZ, 0x6 ;  /* 0x0000000003037211 */ /* 0x000fe200078f30ff */
[----:B------:R-:W-:-:S03]  /*6d70*/  IMAD.MOV.U32 R0, RZ, RZ, 0x1 ;  /* 0x00000001ff007424 */ /* 0x000fc600078e00ff */
[----:B------:R-:W-:-:S05]  /*6d80*/  SHF.R.S32.HI R3, RZ, 0x6, R3 ;  /* 0x00000006ff037819 */ /* 0x000fca0000011403 */
[----:B------:R-:W-:-:S07]  /*6d90*/  VIADD R10, R3, 0x1 ;  /* 0x00000001030a7836 */ /* 0x000fce0000000000 */
.L_x_174:
[----:B------:R-:W-:-:S03]  /*6da0*/  UMOV UR4, 0xffffffff ;  /* 0xffffffff00047882 */ /* 0x000fc60000000000 */
[----:B------:R-:W-:Y:S05]  /*6db0*/  BRA.DIV UR4, `(.L_x_163) ;  /* 0x0000001204387947 */ /* 0x000fea000b800000 */
[----:B------:R-:W-:-:S13]  /*6dc0*/  ELECT P6, URZ, PT ;  /* 0x00000000003f782f */ /* 0x000fda00038c0000 */
.L_x_188:
[----:B------:R-:W-:Y:S04]  /*6dd0*/  BSSY B1, `(.L_x_164) ;  /* 0x0000042000017945 */ /* 0x000fe80003800000 */
[----:B------:R-:W-:Y:S05]  /*6de0*/  @!P6 BRA `(.L_x_165) ;  /* 0x000000040000e947 */ /* 0x000fea0003800000 */
[----:B------:R-:W0:Y:S02]  /*6df0*/  LDC R4, c[0x0][0x28c] ;  /* 0x0000a300ff047b82 */ /* 0x000e240000000800 */
[----:B0-----:R-:W-:-:S13]  /*6e00*/  ISETP.GE.AND P1, PT, R4, 0x1, PT ;  /* 0x000000010400780c */ /* 0x001fda0003f26270 */
[----:B------:R-:W-:Y:S05]  /*6e10*/  @!P1 BRA `(.L_x_165) ;  /* 0x0000000000f49947 */ /* 0x000fea0003800000 */
[----:B------:R-:W-:Y:S02]  /*6e20*/  IMAD.SHL.U32 R19, R19, 0x80, RZ ;  /* 0x0000008013137824 */ /* 0x000fe400078e00ff */
[----:B------:R-:W-:Y:S02]  /*6e30*/  IMAD.SHL.U32 R20, R20, 0x80, RZ ;  /* 0x0000008014147824 */ /* 0x000fe400078e00ff */
[----:B------:R-:W-:Y:S02]  /*6e40*/  IMAD.MOV.U32 R21, RZ, RZ, RZ ;  /* 0x000000ffff157224 */ /* 0x000fe400078e00ff */
[----:B------:R-:W-:Y:S02]  /*6e50*/  IMAD.MOV.U32 R4, RZ, RZ, R10 ;  /* 0x000000ffff047224 */ /* 0x000fe400078e000a */
[----:B------:R-:W-:Y:S02]  /*6e60*/  IMAD.MOV.U32 R5, RZ, RZ, R0 ;  /* 0x000000ffff057224 */ /* 0x000fe400078e0000 */
[----:B------:R-:W-:-:S02]  /*6e70*/  IMAD.MOV.U32 R6, RZ, RZ, R12 ;  /* 0x000000ffff067224 */ /* 0x000fc400078e000c */
[----:B------:R-:W-:Y:S02]  /*6e80*/  VIADD R22, R19, 0x40 ;  /* 0x0000004013167836 */ /* 0x000fe40000000000 */
[----:B------:R-:W-:-:S07]  /*6e90*/  VIADD R23, R20, 0x40 ;  /* 0x0000004014177836 */ /* 0x000fce0000000000 */
.L_x_169:
[----:B------:R-:W0:Y:S01]  /*6ea0*/  S2R R14, SR_CgaCtaId ;  /* 0x00000000000e7919 */ /* 0x000e220000008800 */
[----:B------:R-:W-:Y:S01]  /*6eb0*/  MOV R7, 0x400 ;  /* 0x0000040000077802 */ /* 0x000fe20000000f00 */
[----:B------:R-:W1:Y:S03]  /*6ec0*/  @!P2 LDC R9, c[0x0][0x500] ;  /* 0x00014000ff09ab82 */ /* 0x000e660000000800 */
[----:B0-----:R-:W-:Y:S02]  /*6ed0*/  LEA R15, R14, R7, 0x18 ;  /* 0x000000070e0f7211 */ /* 0x001fe400078ec0ff */
[----:B------:R-:W-:-:S03]  /*6ee0*/  SHF.L.U32 R7, R5, 0x1f, RZ ;  /* 0x0000001f05077819 */ /* 0x000fc600000006ff */
[----:B------:R-:W-:-:S04]  /*6ef0*/  IMAD R14, R6, 0x8, R15 ;  /* 0x00000008060e7824 */ /* 0x000fc800078e020f */
[----:B------:R-:W0:Y:S02]  /*6f00*/  SYNCS.PHASECHK.TRANS64.TRYWAIT P1, [R14+URZ+0x38], R7 ;  /* 0x000038070e0075a7 */ /* 0x000e24000802017f */
[----:B01----:R-:W-:Y:S05]  /*6f10*/  @!P1 BRA `(.L_x_166) ;  /* 0x0000001000009947 */ /* 0x003fea0003800000 */
.L_x_189:
[----:B0-----:R-:W-:Y:S01]  /*6f20*/  PRMT R7, R11, 0x9910, RZ ;  /* 0x000099100b077816 */ /* 0x001fe200000000ff */
[----:B------:R0:W-:Y:S03]  /*6f30*/  @!P2 SYNCS.ARRIVE.TRANS64 RZ, [R14+URZ], R9 ;  /* 0x000000090effa9a7 */ /* 0x0001e6000800003f */
[----:B------:R-:W-:-:S13]  /*6f40*/  ISETP.NE.AND P1, PT, R7, 0x2, PT ;  /* 0x000000020700780c */ /* 0x000fda0003f25270 */
[----:B0-----:R-:W-:Y:S05]  /*6f50*/  @P1 BRA `(.L_x_167) ;  /* 0x0000000000041947 */ /* 0x001fea0003800000 */
[----:B------:R-:W-:Y:S01]  /*6f60*/  BPT.TRAP 0x1 ;  /* 0x000000040000795c */ /* 0x000fe20000300000 */
.L_x_167:
[----:B------:R-:W-:Y:S05]  /*6f70*/  @P0 BRA `(.L_x_168) ;  /* 0x0000000000040947 */ /* 0x000fea0003800000 */
[----:B------:R-:W-:Y:S01]  /*6f80*/  BPT.TRAP 0x1 ;  /* 0x000000040000795c */ /* 0x000fe20000300000 */
.L_x_168:
[----:B------:R-:W-:Y:S01]  /*6f90*/  IMAD R15, R6, 0x4000, R15 ;  /* 0x00004000060f7824 */ /* 0x000fe200078e020f */
[----:B------:R-:W-:Y:S01]  /*6fa0*/  R2UR UR10, R19 ;  /* 0x00000000130a72ca */ /* 0x000fe200000e0000 */
[----:B------:R-:W-:Y:S01]  /*6fb0*/  UIADD3 UR4, UP0, UR24, 0xf0, URZ ;  /* 0x000000f018047890 */ /* 0x000fe2000ff1e03f */
[----:B------:R-:W-:Y:S01]  /*6fc0*/  R2UR UR9, R14 ;  /* 0x000000000e0972ca */ /* 0x000fe200000e0000 */
[----:B------:R-:W-:Y:S01]  /*6fd0*/  VIADD R4, R4, 0xffffffff ;  /* 0xffffffff04047836 */ /* 0x000fe20000000000 */
[----:B------:R-:W-:Y:S01]  /*6fe0*/  R2UR UR13, R15 ;  /* 0x000000000f0d72ca */ /* 0x000fe200000e0000 */
[----:B------:R-:W-:Y:S01]  /*6ff0*/  UIADD3.X UR5, URZ, UR25, URZ, UP0, !UPT ;  /* 0x000000193f057290 */ /* 0x000fe200087fe43f */
[----:B------:R-:W-:Y:S01]  /*7000*/  R2UR UR11, R21 ;  /* 0x00000000150b72ca */ /* 0x000fe200000e0000 */
[----:B------:R-:W-:Y:S01]  /*7010*/  UIADD3 UR6, UP1, UR24, 0x1f0, URZ ;  /* 0x000001f018067890 */ /* 0x000fe2000ff3e03f */
[----:B------:R-:W-:Y:S01]  /*7020*/  R2UR UR12, R8 ;  /* 0x00000000080c72ca */ /* 0x000fe200000e0000 */
[----:B------:R-:W-:Y:S01]  /*7030*/  UMOV UR14, 0x0 ;  /* 0x00000000000e7882 */ /* 0x000fe20000000000 */
[----:B------:R-:W-:Y:S01]  /*7040*/  R2UR UR21, R22 ;  /* 0x00000000161572ca */ /* 0x000fe200000e0000 */
[----:B------:R-:W-:Y:S01]  /*7050*/  UIADD3.X UR7, URZ, UR25, URZ, UP1, !UPT ;  /* 0x000000193f077290 */ /* 0x000fe20008ffe43f */
[----:B------:R-:W-:Y:S01]  /*7060*/  R2UR UR22, R20 ;  /* 0x00000000141672ca */ /* 0x000fe200000e0000 */
[----:B------:R-:W-:Y:S01]  /*7070*/  UMOV UR15, 0x10000000 ;  /* 0x10000000000f7882 */ /* 0x000fe20000000000 */
[----:B------:R-:W-:Y:S01]  /*7080*/  R2UR UR23, R23 ;  /* 0x00000000171772ca */ /* 0x000fe200000e0000 */
[----:B------:R-:W-:Y:S01]  /*7090*/  VIADD R6, R6, 0x1 ;  /* 0x0000000106067836 */ /* 0x000fe20000000000 */
[----:B------:R-:W-:Y:S01]  /*70a0*/  ISETP.GT.AND P3, PT, R4, 0x1, PT ;  /* 0x000000010400780c */ /* 0x000fe20003f64270 */
[----:B------:R-:W-:Y:S01]  /*70b0*/  UIADD3 UR8, UR13, 0x180, URZ ;  /* 0x000001800d087890 */ /* 0x000fe2000fffe03f */
[----:B------:R-:W-:Y:S01]  /*70c0*/  VIADD R21, R21, 0x40 ;  /* 0x0000004015157836 */ /* 0x000fe20000000000 */
[----:B------:R-:W-:Y:S01]  /*70d0*/  UIADD3 UR16, UR13, 0x2180, URZ ;  /* 0x000021800d107890 */ /* 0x000fe2000fffe03f */
[----:B------:R-:W-:Y:S01]  /*70e0*/  ISETP.NE.AND P1, PT, R6, 0x7, PT ;  /* 0x000000070600780c */ /* 0x000fe20003f25270 */
[----:B------:R-:W-:-:S02]  /*70f0*/  UIADD3 UR17, UR13, 0x1c180, URZ ;  /* 0x0001c1800d117890 */ /* 0x000fc4000fffe03f */
[----:B------:R-:W-:Y:S01]  /*7100*/  UIADD3 UR13, UR13, 0x1e180, URZ ;  /* 0x0001e1800d0d7890 */ /* 0x000fe2000fffe03f */
[----:B------:R-:W-:Y:S02]  /*7110*/  SEL R14, RZ, 0x1, P1 ;  /* 0x00000001ff0e7807 */ /* 0x000fe40000800000 */
[----:B------:R0:W-:Y:S01]  /*7120*/  UTMALDG.3D [UR8], [UR4], desc[UR14] ;  /* 0x00000e08040075b4 */ /* 0x0001e20008011000 */
[----:B------:R-:W-:Y:S02]  /*7130*/  SEL R6, R6, RZ, P1 ;  /* 0x000000ff06067207 */ /* 0x000fe40000800000 */
[----:B------:R-:W-:Y:S01]  /*7140*/  LOP3.LUT R5, R5, R14, RZ, 0x3c, !PT ;  /* 0x0000000e05057212 */ /* 0x000fe200078e3cff */
[----:B0-----:R-:W-:Y:S01]  /*7150*/  UMOV UR8, UR16 ;  /* 0x0000001000087c82 */ /* 0x001fe20008000000 */
[----:B------:R-:W-:Y:S02]  /*7160*/  UMOV UR10, UR21 ;  /* 0x00000015000a7c82 */ /* 0x000fe40008000000 */
[----:B------:R0:W-:Y:S02]  /*7170*/  UTMALDG.3D [UR8], [UR4], desc[UR14] ;  /* 0x00000e08040075b4 */ /* 0x0001e40008011000 */
[----:B0-----:R-:W-:Y:S01]  /*7180*/  UMOV UR8, UR17 ;  /* 0x0000001100087c82 */ /* 0x001fe20008000000 */
[----:B------:R-:W-:-:S02]  /*7190*/  UMOV UR10, UR22 ;  /* 0x00000016000a7c82 */ /* 0x000fc40008000000 */
[----:B------:R0:W-:Y:S02]  /*71a0*/  UTMALDG.3D [UR8], [UR6], desc[UR14] ;  /* 0x00000e08060075b4 */ /* 0x0001e40008011000 */
[----:B0-----:R-:W-:Y:S01]  /*71b0*/  UMOV UR8, UR13 ;  /* 0x0000000d00087c82 */ /* 0x001fe20008000000 */
[----:B------:R-:W-:Y:S02]  /*71c0*/  UMOV UR10, UR23 ;  /* 0x00000017000a7c82 */ /* 0x000fe40008000000 */
[----:B------:R0:W-:Y:S02]  /*71d0*/  UTMALDG.3D [UR8], [UR6], desc[UR14] ;  /* 0x00000e08060075b4 */ /* 0x0001e40008011000 */
[----:B0-----:R-:W-:Y:S05]  /*71e0*/  @P3 BRA `(.L_x_169) ;  /* 0xfffffffc002c3947 */ /* 0x001fea000383ffff */
.L_x_165:
[----:B------:R-:W-:Y:S05]  /*71f0*/  BSYNC B1 ;  /* 0x0000000000017941 */ /* 0x000fea0003800000 */
.L_x_164:
[----:B------:R-:W-:Y:S01]  /*7200*/  LOP3.LUT P4, RZ, R13, 0xff, RZ, 0xc0, !PT ;  /* 0x000000ff0dff7812 */ /* 0x000fe2000788c0ff */
[C---:B------:R-:W-:Y:S01]  /*7210*/  IMAD.IADD R12, R3.reuse, 0x1, R12 ;  /* 0x00000001030c7824 */ /* 0x040fe200078e020c */
[----:B------:R-:W-:Y:S01]  /*7220*/  ULDC.64 UR4, c[0x0][0x650] ;  /* 0x0001940000047ab9 */ /* 0x000fe20000000a00 */
[C---:B------:R-:W-:Y:S01]  /*7230*/  ISETP.GE.U32.AND P3, PT, R3.reuse, 0x7, PT ;  /* 0x000000070300780c */ /* 0x040fe20003f66070 */
[----:B------:R-:W-:Y:S01]  /*7240*/  BSSY B1, `(.L_x_170) ;  /* 0x000006c000017945 */ /* 0x000fe20003800000 */
[C---:B------:R-:W-:Y:S01]  /*7250*/  IMAD.WIDE.U32 R4, R12.reuse, 0x24924925, RZ ;  /* 0x249249250c047825 */ /* 0x040fe200078e00ff */
[C---:B------:R-:W-:Y:S02]  /*7260*/  ISETP.GT.U32.AND P1, PT, R12.reuse, 0x6, PT ;  /* 0x000000060c00780c */ /* 0x040fe40003f24070 */
[----:B------:R-:W-:Y:S01]  /*7270*/  PRMT R13, RZ, 0x7610, R13 ;  /* 0x00007610ff0d7816 */ /* 0x000fe2000000000d */
[----:B------:R-:W-:Y:S01]  /*7280*/  IMAD.IADD R4, R12, 0x1, -R5 ;  /* 0x000000010c047824 */ /* 0x000fe200078e0a05 */
[----:B------:R-:W-:Y:S01]  /*7290*/  ISETP.LT.U32.AND P1, PT, R3, 0x7, P1 ;  /* 0x000000070300780c */ /* 0x000fe20000f21070 */
[----:B------:R-:W-:-:S02]  /*72a0*/  IMAD.MOV.U32 R19, RZ, RZ, -0x1 ;  /* 0xffffffffff137424 */ /* 0x000fc400078e00ff */
[----:B------:R-:W0:Y:S01]  /*72b0*/  @P4 S2R R7, SR_CgaCtaId ;  /* 0x0000000000074919 */ /* 0x000e220000008800 */
[----:B------:R-:W-:Y:S01]  /*72c0*/  @P4 MOV R6, 0x400 ;  /* 0x0000040000064802 */ /* 0x000fe20000000f00 */
[----:B------:R-:W-:Y:S01]  /*72d0*/  IMAD.MOV.U32 R20, RZ, RZ, -0x1 ;  /* 0xffffffffff147424 */ /* 0x000fe200078e00ff */
[----:B------:R-:W-:Y:S01]  /*72e0*/  LEA.HI R4, R4, R5, RZ, 0x1f ;  /* 0x0000000504047211 */ /* 0x000fe200078ff8ff */
[----:B------:R-:W-:-:S03]  /*72f0*/  IMAD.MOV.U32 R8, RZ, RZ, -0x1 ;  /* 0xffffffffff087424 */ /* 0x000fc600078e00ff */
[--C-:B------:R-:W-:Y:S02]  /*7300*/  SHF.R.U32.HI R5, RZ, 0x2, R4.reuse ;  /* 0x00000002ff057819 */ /* 0x100fe40000011604 */
[----:B------:R-:W-:-:S03]  /*7310*/  PRMT R4, RZ, 0x7610, R4 ;  /* 0x00007610ff047816 */ /* 0x000fc60000000004 */
[----:B------:R-:W-:Y:S01]  /*7320*/  IMAD R12, R5, -0x7, R12 ;  /* 0xfffffff9050c7824 */ /* 0x000fe200078e020c */
[----:B0-----:R-:W-:Y:S02]  /*7330*/  @P4 LEA R6, R7, R6, 0x18 ;  /* 0x0000000607064211 */ /* 0x001fe400078ec0ff */
[----:B------:R-:W-:Y:S02]  /*7340*/  SEL R7, RZ, 0x1, !P1 ;  /* 0x00000001ff077807 */ /* 0x000fe40004800000 */
[----:B------:R-:W-:Y:S01]  /*7350*/  IADD3 R16, P1, R16, UR36, RZ ;  /* 0x0000002410107c10 */ /* 0x000fe2000ff3e0ff */
[----:B------:R0:W-:Y:S01]  /*7360*/  @P4 SYNCS.ARRIVE.TRANS64.A1T0 RZ, [R6+URZ+0x88], RZ ;  /* 0x000088ff06ff49a7 */ /* 0x0001e2000810003f */
[----:B------:R-:W-:Y:S02]  /*7370*/  LOP3.LUT R0, R0, R7, RZ, 0x3c, !PT ;  /* 0x0000000700007212 */ /* 0x000fe400078e3cff */
[----:B------:R-:W-:Y:S02]  /*7380*/  IADD3.X R17, R17, UR42, RZ, P1, !PT ;  /* 0x0000002a11117c10 */ /* 0x000fe40008ffe4ff */
[----:B------:R-:W-:-:S02]  /*7390*/  ISETP.GE.U32.AND P1, PT, R16, UR4, PT ;  /* 0x0000000410007c0c */ /* 0x000fc4000bf26070 */
[----:B------:R-:W-:Y:S02]  /*73a0*/  @P3 LOP3.LUT R0, R0, 0x1, R5, 0x78, !PT ;  /* 0x0000000100003812 */ /* 0x000fe400078e7805 */
[----:B------:R-:W-:-:S13]  /*73b0*/  ISETP.GE.U32.AND.EX P1, PT, R17, UR5, PT, P1 ;  /* 0x0000000511007c0c */ /* 0x000fda000bf26110 */
[----:B0-----:R-:W-:Y:S05]  /*73c0*/  @P1 BRA `(.L_x_171) ;  /* 0x00000004004c1947 */ /* 0x001fea0003800000 */
[----:B------:R-:W-:Y:S01]  /*73d0*/  ULDC.64 UR4, c[0x0][0x628] ;  /* 0x00018a0000047ab9 */ /* 0x000fe20000000a00 */
[----:B------:R-:W0:Y:S01]  /*73e0*/  S2R R15, SR_CTAID.X ;  /* 0x00000000000f7919 */ /* 0x000e220000002500 */
[----:B------:R-:W-:Y:S01]  /*73f0*/  ISETP.NE.U32.AND P1, PT, RZ, UR4, PT ;  /* 0x00000004ff007c0c */ /* 0x000fe2000bf25070 */
[----:B------:R-:W-:Y:S01]  /*7400*/  ULDC UR7, c[0x0][0x630] ;  /* 0x00018c0000077ab9 */ /* 0x000fe20000000800 */
[----:B------:R-:W-:Y:S01]  /*7410*/  IMAD.MOV.U32 R4, RZ, RZ, R16 ;  /* 0x000000ffff047224 */ /* 0x000fe200078e0010 */
[----:B------:R-:W1:Y:S01]  /*7420*/  S2R R14, SR_CTAID.Y ;  /* 0x00000000000e7919 */ /* 0x000e620000002600 */
[----:B------:R-:W-:Y:S01]  /*7430*/  ISETP.NE.AND.EX P1, PT, RZ, UR5, PT, P1 ;  /* 0x00000005ff007c0c */ /* 0x000fe2000bf25310 */
[----:B------:R-:W-:-:S12]  /*7440*/  IMAD.MOV.U32 R5, RZ, RZ, R17 ;  /* 0x000000ffff057224 */ /* 0x000fd800078e0011 */
[----:B------:R-:W-:Y:S05]  /*7450*/  @!P1 BRA `(.L_x_172) ;  /* 0x0000000000289947 */ /* 0x000fea0003800000 */
[----:B------:R-:W-:Y:S02]  /*7460*/  ULDC UR6, c[0x0][0x634] ;  /* 0x00018d0000067ab9 */ /* 0x000fe40000000800 */
[----:B------:R-:W-:-:S05]  /*7470*/  IADD3 R9, P1, R16, UR6, RZ ;  /* 0x0000000610097c10 */ /* 0x000fca000ff3e0ff */
[----:B------:R-:W-:-:S04]  /*7480*/  IMAD.X R19, RZ, RZ, R17, P1 ;  /* 0x000000ffff137224 */ /* 0x000fc800008e0611 */
[----:B------:R-:W-:-:S04]  /*7490*/  IMAD.WIDE.U32 R6, R19, UR4, RZ ;  /* 0x0000000413067c25 */ /* 0x000fc8000f8e00ff */
[----:B------:R-:W-:-:S04]  /*74a0*/  IMAD.WIDE.U32 R6, P1, R9, UR5, R6 ;  /* 0x0000000509067c25 */ /* 0x000fc8000f820006 */
[----:B------:R-:W-:-:S04]  /*74b0*/  IMAD.WIDE.U32 R8, R9, UR4, RZ ;  /* 0x0000000409087c25 */ /* 0x000fc8000f8e00ff */
[----:B------:R-:W-:Y:S01]  /*74c0*/  IMAD.X R5, RZ, RZ, RZ, P1 ;  /* 0x000000ffff057224 */ /* 0x000fe200008e06ff */
[----:B------:R-:W-:Y:S01]  /*74d0*/  IADD3 RZ, P1, R9, R6, RZ ;  /* 0x0000000609ff7210 */ /* 0x000fe20007f3e0ff */
[----:B------:R-:W-:-:S04]  /*74e0*/  IMAD.MOV.U32 R4, RZ, RZ, R7 ;  /* 0x000000ffff047224 */ /* 0x000fc800078e0007 */
[----:B------:R-:W-:-:S08]  /*74f0*/  IMAD.WIDE.U32.X R4, R19, UR5, R4, P1 ;  /* 0x0000000513047c25 */ /* 0x000fd000088e0404 */
.L_x_172:
[--C-:B------:R-:W-:Y:S01]  /*7500*/  SHF.R.U64 R8, R4, UR7, R5.reuse ;  /* 0x0000000704087c19 */ /* 0x100fe20008001205 */
[----:B------:R-:W-:Y:S01]  /*7510*/  ULDC.64 UR4, c[0x0][0x620] ;  /* 0x0001880000047ab9 */ /* 0x000fe20000000a00 */
[----:B------:R-:W-:Y:S01]  /*7520*/  SHF.R.U32.HI R4, RZ, UR7, R5 ;  /* 0x00000007ff047c19 */ /* 0x000fe20008011605 */
[----:B------:R-:W2:Y:S01]  /*7530*/  LDC R24, c[0x0][0x144] ;  /* 0x00005100ff187b82 */ /* 0x000ea20000000800 */
[----:B------:R-:W-:Y:S01]  /*7540*/  IADD3 R7, P1, RZ, -R8, RZ ;  /* 0x80000008ff077210 */ /* 0x000fe20007f3e0ff */
[----:B------:R-:W-:Y:S01]  /*7550*/  ULDC.64 UR8, c[0x0][0x640] ;  /* 0x0001900000087ab9 */ /* 0x000fe20000000a00 */
[----:B0-----:R-:W-:Y:S01]  /*7560*/  I2FP.F32.U32 R9, R15 ;  /* 0x0000000f00097245 */ /* 0x001fe20000201000 */
[----:B------:R-:W-:Y:S02]  /*7570*/  ULDC UR6, c[0x0][0x608] ;  /* 0x0001820000067ab9 */ /* 0x000fe40000000800 */
[----:B------:R-:W-:Y:S01]  /*7580*/  IMAD.X R4, RZ, RZ, ~R4, P1 ;  /* 0x000000ffff047224 */ /* 0x000fe200008e0e04 */
[----:B------:R-:W-:Y:S01]  /*7590*/  ISETP.NE.U32.AND P1, PT, RZ, UR8, PT ;  /* 0x00000008ff007c0c */ /* 0x000fe2000bf25070 */
[----:B------:R-:W0:Y:S02]  /*75a0*/  LDC R21, c[0x0][0x148] ;  /* 0x00005200ff157b82 */ /* 0x000e240000000800 */
[----:B------:R-:W-:Y:S01]  /*75b0*/  IMAD R6, R4, UR4, RZ ;  /* 0x0000000404067c24 */ /* 0x000fe2000f8e02ff */
[----:B------:R-:W-:Y:S01]  /*75c0*/  ISETP.NE.AND.EX P1, PT, RZ, UR9, PT, P1 ;  /* 0x00000009ff007c0c */ /* 0x000fe2000bf25310 */
[----:B------:R-:W-:Y:S01]  /*75d0*/  IMAD.WIDE.U32 R4, R7, UR4, R16 ;  /* 0x0000000407047c25 */ /* 0x000fe2000f8e0010 */
[----:B------:R-:W-:-:S03]  /*75e0*/  ULDC UR4, c[0x0][0x150] ;  /* 0x0000540000047ab9 */ /* 0x000fc60000000800 */
[----:B------:R-:W-:Y:S02]  /*75f0*/  IMAD R7, R7, UR5, R6 ;  /* 0x0000000507077c24 */ /* 0x000fe4000f8e0206 */
[----:B------:R-:W-:Y:S01]  /*7600*/  FMUL R6, R9, UR4 ;  /* 0x0000000409067c20 */ /* 0x000fe20008400000 */
[----:B------:R-:W-:Y:S01]  /*7610*/  ULDC UR4, c[0x0][0x618] ;  /* 0x0001860000047ab9 */ /* 0x000fe20000000800 */
[----:B------:R-:W-:Y:S01]  /*7620*/  ULDC UR5, c[0x0][0x154] ;  /* 0x0000550000057ab9 */ /* 0x000fe20000000800 */
[----:B------:R-:W-:-:S03]  /*7630*/  IMAD.IADD R5, R5, 0x1, R7 ;  /* 0x0000000105057824 */ /* 0x000fc600078e0207 */
[----:B------:R-:W3:Y:S02]  /*7640*/  F2I.U32.TRUNC.NTZ R6, R6 ;  /* 0x0000000600067305 */ /* 0x000ee4000020f000 */
[----:B------:R-:W-:Y:S02]  /*7650*/  SHF.R.U64 R9, R4, UR4, R5 ;  /* 0x0000000404097c19 */ /* 0x000fe40008001205 */
[----:B-1----:R-:W-:-:S05]  /*7660*/  I2FP.F32.U32 R4, R14 ;  /* 0x0000000e00047245 */ /* 0x002fca0000201000 */
[----:B------:R-:W-:Y:S01]  /*7670*/  FMUL R22, R4, UR5 ;  /* 0x0000000504167c20 */ /* 0x000fe20008400000 */
[----:B------:R-:W-:Y:S01]  /*7680*/  SHF.R.U32.HI R4, RZ, UR4, R5 ;  /* 0x00000004ff047c19 */ /* 0x000fe20008011605 */
[----:B------:R-:W-:-:S03]  /*7690*/  ULDC UR4, c[0x0][0x658] ;  /* 0x0001960000047ab9 */ /* 0x000fc60000000800 */
[--C-:B------:R-:W-:Y:S01]  /*76a0*/  SHF.R.U64 R20, R9, UR6, R4.reuse ;  /* 0x0000000609147c19 */ /* 0x100fe20008001204 */
[----:B------:R-:W1:Y:S01]  /*76b0*/  F2I.U32.TRUNC.NTZ R22, R22 ;  /* 0x0000001600167305 */ /* 0x000e62000020f000 */
[----:B------:R-:W-:Y:S01]  /*76c0*/  SHF.R.U32.HI R5, RZ, UR6, R4 ;  /* 0x00000006ff057c19 */ /* 0x000fe20008011604 */
[----:B---3--:R-:W-:-:S03]  /*76d0*/  IMAD.MOV R6, RZ, RZ, -R6 ;  /* 0x000000ffff067224 */ /* 0x008fc600078e0a06 */
[----:B------:R-:W-:Y:S01]  /*76e0*/  SHF.R.U64 R19, R20, UR4, R5 ;  /* 0x0000000414137c19 */ /* 0x000fe20008001205 */
[----:B--2---:R-:W-:Y:S01]  /*76f0*/  IMAD R15, R24, R6, R15 ;  /* 0x00000006180f7224 */ /* 0x004fe200078e020f */
[----:B------:R-:W-:-:S03]  /*7700*/  SHF.R.U32.HI R23, RZ, UR4, R5 ;  /* 0x00000004ff177c19 */ /* 0x000fc60008011605 */
[----:B------:R-:W-:Y:S02]  /*7710*/  IMAD.MOV.U32 R4, RZ, RZ, R19 ;  /* 0x000000ffff047224 */ /* 0x000fe400078e0013 */
[----:B------:R-:W-:Y:S01]  /*7720*/  IMAD.MOV.U32 R5, RZ, RZ, R23 ;  /* 0x000000ffff057224 */ /* 0x000fe200078e0017 */
[----:B-1----:R-:W-:Y:S06]  /*7730*/  @!P1 BRA `(.L_x_173) ;  /* 0x0000000000289947 */ /* 0x002fec0003800000 */
[----:B------:R-:W-:Y:S02]  /*7740*/  ULDC UR4, c[0x0][0x64c] ;  /* 0x0001930000047ab9 */ /* 0x000fe40000000800 */
[----:B------:R-:W-:-:S05]  /*7750*/  IADD3 R5, P1, R19, UR4, RZ ;  /* 0x0000000413057c10 */ /* 0x000fca000ff3e0ff */
[----:B------:R-:W-:-:S04]  /*7760*/  IMAD.X R23, RZ, RZ, R23, P1 ;  /* 0x000000ffff177224 */ /* 0x000fc800008e0617 */
[----:B------:R-:W-:-:S04]  /*7770*/  IMAD.WIDE.U32 R6, R23, UR8, RZ ;  /* 0x0000000817067c25 */ /* 0x000fc8000f8e00ff */
[----:B------:R-:W-:-:S04]  /*7780*/  IMAD.WIDE.U32 R6, P1, R5, UR9, R6 ;  /* 0x0000000905067c25 */ /* 0x000fc8000f820006 */
[----:B------:R-:W-:-:S04]  /*7790*/  IMAD.WIDE.U32 R4, R5, UR8, RZ ;  /* 0x0000000805047c25 */ /* 0x000fc8000f8e00ff */
[----:B------:R-:W-:Y:S01]  /*77a0*/  IMAD.MOV.U32 R4, RZ, RZ, R7 ;  /* 0x000000ffff047224 */ /* 0x000fe200078e0007 */
[----:B------:R-:W-:Y:S01]  /*77b0*/  IADD3 RZ, P3, R5, R6, RZ ;  /* 0x0000000605ff7210 */ /* 0x000fe20007f7e0ff */
[----:B------:R-:W-:-:S04]  /*77c0*/  IMAD.X R5, RZ, RZ, RZ, P1 ;  /* 0x000000ffff057224 */ /* 0x000fc800008e06ff */
[----:B------:R-:W-:-:S08]  /*77d0*/  IMAD.WIDE.U32.X R4, R23, UR9, R4, P3 ;  /* 0x0000000917047c25 */ /* 0x000fd000098e0404 */
.L_x_173:
[----:B------:R-:W-:Y:S01]  /*77e0*/  ISETP.NE.AND P1, PT, R2, 0x1, PT ;  /* 0x000000010200780c */ /* 0x000fe20003f25270 */
[----:B------:R-:W-:Y:S01]  /*77f0*/  ULDC UR4, c[0x0][0x648] ;  /* 0x0001920000047ab9 */ /* 0x000fe20000000800 */
[----:B------:R-:W-:Y:S01]  /*7800*/  LOP3.LUT R20, R20, UR19, RZ, 0xc0, !PT ;  /* 0x0000001314147c12 */ /* 0x000fe2000f8ec0ff */
[----:B------:R-:W-:Y:S01]  /*7810*/  IMAD.MOV R22, RZ, RZ, -R22 ;  /* 0x000000ffff167224 */ /* 0x000fe200078e0a16 */
[----:B------:R-:W-:Y:S01]  /*7820*/  SHF.R.U64 R5, R4, UR4, R5 ;  /* 0x0000000404057c19 */ /* 0x000fe20008001205 */
[----:B------:R-:W-:Y:S01]  /*7830*/  ULDC UR4, c[0x0][0x638] ;  /* 0x00018e0000047ab9 */ /* 0x000fe20000000800 */
[----:B------:R-:W-:Y:S01]  /*7840*/  LOP3.LUT R6, R9, UR18, RZ, 0xc0, !PT ;  /* 0x0000001209067c12 */ /* 0x000fe2000f8ec0ff */
[----:B------:R-:W-:Y:S02]  /*7850*/  ULDC UR5, c[0x0][0x610] ;  /* 0x0001840000057ab9 */ /* 0x000fe40000000800 */
[----:B------:R-:W-:Y:S02]  /*7860*/  IMAD.MOV R4, RZ, RZ, -R5 ;  /* 0x000000ffff047224 */ /* 0x000fe400078e0a05 */
[----:B------:R-:W-:-:S02]  /*7870*/  IMAD R20, R5, UR20, R20 ;  /* 0x0000001405147c24 */ /* 0x000fc4000f8e0214 */
[----:B0-----:R-:W-:Y:S02]  /*7880*/  @P1 IMAD R15, R21, R22, R14 ;  /* 0x00000016150f1224 */ /* 0x001fe400078e020e */
[----:B------:R-:W-:Y:S01]  /*7890*/  IMAD R19, R4, UR4, R19 ;  /* 0x0000000404137c24 */ /* 0x000fe2000f8e0213 */
[----:B------:R-:W-:Y:S01]  /*78a0*/  ULDC UR4, c[0x0][0x600] ;  /* 0x0001800000047ab9 */ /* 0x000fe20000000800 */
[----:B------:R-:W-:Y:S02]  /*78b0*/  IMAD R15, R20, UR5, R15 ;  /* 0x00000005140f7c24 */ /* 0x000fe4000f8e020f */
[----:B------:R-:W-:Y:S02]  /*78c0*/  IMAD R6, R19, UR4, R6 ;  /* 0x0000000413067c24 */ /* 0x000fe4000f8e0206 */
[----:B------:R-:W-:-:S03]  /*78d0*/  IMAD.MOV.U32 R4, RZ, RZ, 0x1 ;  /* 0x00000001ff047424 */ /* 0x000fc600078e00ff */
[----:B------:R-:W-:Y:S02]  /*78e0*/  SEL R20, R6, R15, !P1 ;  /* 0x0000000f06147207 */ /* 0x000fe40004800000 */
[----:B------:R-:W-:-:S07]  /*78f0*/  SEL R19, R15, R6, !P1 ;  /* 0x000000060f137207 */ /* 0x000fce0004800000 */
.L_x_171:
[----:B------:R-:W-:Y:S05]  /*7900*/  BSYNC B1 ;  /* 0x0000000000017941 */ /* 0x000fea0003800000 */
.L_x_170:
[----:B------:R-:W-:-:S13]  /*7910*/  LOP3.LUT P1, RZ, R4, 0xff, RZ, 0xc0, !PT ;  /* 0x000000ff04ff7812 */ /* 0x000fda000782c0ff */
[----:B------:R-:W-:Y:S05]  /*7920*/  @P1 BRA `(.L_x_174) ;  /* 0xfffffff4001c1947 */ /* 0x000fea000383ffff */
[----:B------:R-:W-:Y:S05]  /*7930*/  BSYNC B0 ;  /* 0x0000000000007941 */ /* 0x000fea0003800000 */
.L_x_162:
[----:B------:R-:W-:-:S03]  /*7940*/  UMOV UR4, 0xffffffff ;  /* 0xffffffff00047882 */ /* 0x000fc60000000000 */
[----:B------:R-:W-:Y:S05]  /*7950*/  BRA.DIV UR4, `(.L_x_175) ;  /* 0x0000000604847947 */ /* 0x000fea000b800000 */
[----:B------:R-:W-:-:S13]  /*7960*/  ELECT P6, URZ, PT ;  /* 0x00000000003f782f */ /* 0x000fda00038c0000 */
.L_x_192:
[----:B------:R-:W-:Y:S04]  /*7970*/  BSSY B0, `(.L_x_176) ;  /* 0x0000046000007945 */ /* 0x000fe80003800000 */
[----:B------:R-:W-:Y:S05]  /*7980*/  @!P6 BRA `(.L_x_177) ;  /* 0x000000040010e947 */ /* 0x000fea0003800000 */
[----:B------:R-:W-:-:S04]  /*7990*/  LOP3.LUT R18, R18, 0x2, RZ, 0xfc, !PT ;  /* 0x0000000212127812 */ /* 0x000fc800078efcff */
[----:B------:R-:W-:-:S13]  /*79a0*/  ISETP.NE.AND P0, PT, R18, 0x3, PT ;  /* 0x000000031200780c */ /* 0x000fda0003f05270 */
[----:B------:R-:W-:Y:S05]  /*79b0*/  @!P0 BRA `(.L_x_178) ;  /* 0x0000000000048947 */ /* 0x000fea0003800000 */
[----:B------:R-:W-:Y:S01]  /*79c0*/  BPT.TRAP 0x1 ;  /* 0x000000040000795c */ /* 0x000fe20000300000 */
.L_x_178:
[----:B------:R-:W0:Y:S01]  /*79d0*/  S2R R3, SR_CgaCtaId ;  /* 0x0000000000037919 */ /* 0x000e220000008800 */
[----:B------:R-:W-:-:S04]  /*79e0*/  MOV R2, 0x400 ;  /* 0x0000040000027802 */ /* 0x000fc80000000f00 */
[----:B0-----:R-:W-:Y:S02]  /*79f0*/  LEA R3, R3, R2, 0x18 ;  /* 0x0000000203037211 */ /* 0x001fe400078ec0ff */
[----:B------:R-:W-:-:S03]  /*7a00*/  SHF.L.U32 R2, R0, 0x1f, RZ ;  /* 0x0000001f00027819 */ /* 0x000fc600000006ff */
[----:B------:R-:W-:-:S04]  /*7a10*/  VIADD R3, R3, 0x38 ;  /* 0x0000003803037836 */ /* 0x000fc80000000000 */
[C---:B------:R-:W-:Y:S02]  /*7a20*/  IMAD R7, R12.reuse, 0x8, R3 ;  /* 0x000000080c077824 */ /* 0x040fe400078e0203 */
[----:B------:R-:W-:Y:S02]  /*7a30*/  VIADD R12, R12, 0x1 ;  /* 0x000000010c0c7836 */ /* 0x000fe40000000000 */
[----:B------:R-:W0:Y:S03]  /*7a40*/  SYNCS.PHASECHK.TRANS64.TRYWAIT P0, [R7+URZ], R2 ;  /* 0x00000002070075a7 */ /* 0x000e26000800017f */
[----:B------:R-:W-:-:S04]  /*7a50*/  ISETP.NE.AND P1, PT, R12, 0x7, PT ;  /* 0x000000070c00780c */ /* 0x000fc80003f25270 */
[----:B------:R-:W-:Y:S02]  /*7a60*/  SEL R5, RZ, 0x1, P1 ;  /* 0x00000001ff057807 */ /* 0x000fe40000800000 */
[----:B------:R-:W-:Y:S02]  /*7a70*/  SEL R12, R12, RZ, P1 ;  /* 0x000000ff0c0c7207 */ /* 0x000fe40000800000 */
[----:B------:R-:W-:-:S03]  /*7a80*/  LOP3.LUT R5, R0, R5, RZ, 0x3c, !PT ;  /* 0x0000000500057212 */ /* 0x000fc600078e3cff */
[----:B------:R-:W-:Y:S01]  /*7a90*/  IMAD R9, R12, 0x8, R3 ;  /* 0x000000080c097824 */ /* 0x000fe200078e0203 */
[----:B------:R-:W-:Y:S01]  /*7aa0*/  SHF.L.U32 R4, R5, 0x1f, RZ ;  /* 0x0000001f05047819 */ /* 0x000fe200000006ff */
[----:B0-----:R-:W-:Y:S06]  /*7ab0*/  @!P0 BRA `(.L_x_179) ;  /* 0x00000004004c8947 */ /* 0x001fec0003800000 */
.L_x_193:
[----:B------:R-:W1:Y:S01]  /*7ac0*/  SYNCS.PHASECHK.TRANS64.TRYWAIT P0, [R9+URZ], R4 ;  /* 0x00000004090075a7 */ /* 0x000e62000800017f */
[----:B------:R-:W-:-:S05]  /*7ad0*/  VIADD R0, R12, 0x1 ;  /* 0x000000010c007836 */ /* 0x000fca0000000000 */
[----:B------:R-:W-:-:S04]  /*7ae0*/  ISETP.NE.AND P1, PT, R0, 0x7, PT ;  /* 0x000000070000780c */ /* 0x000fc80003f25270 */
[----:B0-----:R-:W-:Y:S02]  /*7af0*/  SEL R2, RZ, 0x1, P1 ;  /* 0x00000001ff027807 */ /* 0x001fe40000800000 */
[----:B------:R-:W-:Y:S02]  /*7b00*/  SEL R0, R0, RZ, P1 ;  /* 0x000000ff00007207 */ /* 0x000fe40000800000 */
[----:B------:R-:W-:-:S03]  /*7b10*/  LOP3.LUT R7, R5, R2, RZ, 0x3c, !PT ;  /* 0x0000000205077212 */ /* 0x000fc600078e3cff */
[----:B------:R-:W-:Y:S01]  /*7b20*/  IMAD R6, R0, 0x8, R3 ;  /* 0x0000000800067824 */ /* 0x000fe200078e0203 */
[----:B------:R-:W-:Y:S01]  /*7b30*/  SHF.L.U32 R5, R7, 0x1f, RZ ;  /* 0x0000001f07057819 */ /* 0x000fe200000006ff */
[----:B-1----:R-:W-:Y:S06]  /*7b40*/  @!P0 BRA `(.L_x_180) ;  /* 0x00000004003c8947 */ /* 0x002fec0003800000 */
.L_x_194:
[----:B------:R-:W1:Y:S01]  /*7b50*/  SYNCS.PHASECHK.TRANS64.TRYWAIT P0, [R6+URZ], R5 ;  /* 0x00000005060075a7 */ /* 0x000e62000800017f */
[----:B------:R-:W-:-:S05]  /*7b60*/  VIADD R0, R0, 0x1 ;  /* 0x0000000100007836 */ /* 0x000fca0000000000 */
[----:B------:R-:W-:-:S04]  /*7b70*/  ISETP.NE.AND P1, PT, R0, 0x7, PT ;  /* 0x000000070000780c */ /* 0x000fc80003f25270 */
[----:B------:R-:W-:Y:S02]  /*7b80*/  SEL R2, RZ, 0x1, P1 ;  /* 0x00000001ff027807 */ /* 0x000fe40000800000 */
[----:B------:R-:W-:Y:S02]  /*7b90*/  SEL R0, R0, RZ, P1 ;  /* 0x000000ff00007207 */ /* 0x000fe40000800000 */
[----:B------:R-:W-:-:S03]  /*7ba0*/  LOP3.LUT R7, R7, R2, RZ, 0x3c, !PT ;  /* 0x0000000207077212 */ /* 0x000fc600078e3cff */
[----:B0-----:R-:W-:Y:S01]  /*7bb0*/  IMAD R9, R0, 0x8, R3 ;  /* 0x0000000800097824 */ /* 0x001fe200078e0203 */
[----:B------:R-:W-:Y:S01]  /*7bc0*/  SHF.L.U32 R4, R7, 0x1f, RZ ;  /* 0x0000001f07047819 */ /* 0x000fe200000006ff */
[----:B-1----:R-:W-:Y:S06]  /*7bd0*/  @!P0 BRA `(.L_x_181) ;  /* 0x00000004002c8947 */ /* 0x002fec0003800000 */
.L_x_195:
        /* <DEDUP_REMOVED lines=9> */
.L_x_196:
        /* <DEDUP_REMOVED lines=9> */
.L_x_197:
[----:B------:R-:W1:Y:S01]  /*7d00*/  SYNCS.PHASECHK.TRANS64.TRYWAIT P0, [R9+URZ], R4 ;  /* 0x00000004090075a7 */ /* 0x000e62000800017f */
[----:B------:R-:W-:-:S05]  /*7d10*/  VIADD R0, R0, 0x1 ;  /* 0x0000000100007836 */ /* 0x000fca0000000000 */
[----:B------:R-:W-:-:S04]  /*7d20*/  ISETP.NE.AND P1, PT, R0, 0x7, PT ;  /* 0x000000070000780c */ /* 0x000fc80003f25270 */
[----:B------:R-:W-:Y:S02]  /*7d30*/  SEL R2, RZ, 0x1, P1 ;  /* 0x00000001ff027807 */ /* 0x000fe40000800000 */
[----:B------:R-:W-:Y:S02]  /*7d40*/  SEL R0, R0, RZ, P1 ;  /* 0x000000ff00007207 */ /* 0x000fe40000800000 */
[----:B------:R-:W-:Y:S01]  /*7d50*/  LOP3.LUT R2, R7, R2, RZ, 0x3c, !PT ;  /* 0x0000000207027212 */ /* 0x000fe200078e3cff */
[----:B-1----:R-:W-:Y:S06]  /*7d60*/  @!P0 BRA `(.L_x_184) ;  /* 0x0000000400048947 */ /* 0x002fec0003800000 */
.L_x_198:
[----:B------:R-:W-:Y:S01]  /*7d70*/  IMAD R3, R0, 0x8, R3 ;  /* 0x0000000800037824 */ /* 0x000fe200078e0203 */
[----:B------:R-:W-:-:S07]  /*7d80*/  SHF.L.U32 R0, R2, 0x1f, RZ ;  /* 0x0000001f02007819 */ /* 0x000fce00000006ff */
.L_x_185:
[----:B--2---:R2:W3:Y:S02]  /*7d90*/  SYNCS.PHASECHK.TRANS64.TRYWAIT P0, [R3+URZ], R0 ;  /* 0x00000000030075a7 */ /* 0x0044e4000800017f */
[----:B---3--:R-:W-:Y:S05]  /*7da0*/  @!P0 NANOSLEEP.SYNCS 0x989680 ;  /* 0x009896800000895d */ /* 0x008fea0003900000 */
[----:B------:R-:W3:Y:S02]  /*7db0*/  @!P0 SYNCS.PHASECHK.TRANS64 P0, [R3+URZ], R0 ;  /* 0x00000000030085a7 */ /* 0x000ee4000800007f */
[----:B---3--:R-:W-:Y:S05]  /*7dc0*/  @!P0 BRA `(.L_x_185) ;  /* 0xfffffffc00f08947 */ /* 0x008fea000383ffff */
.L_x_177:
[----:B------:R-:W-:Y:S05]  /*7dd0*/  BSYNC B0 ;  /* 0x0000000000007941 */ /* 0x000fea0003800000 */
.L_x_176:
[----:B------:R-:W-:Y:S05]  /*7de0*/  EXIT ;  /* 0x000000000000794d */ /* 0x000fea0003800000 */
.L_x_17:
[----:B-1----:R1:W2:Y:S02]  /*7df0*/  SYNCS.PHASECHK.TRANS64.TRYWAIT P1, [R3+URZ], R0 ;  /* 0x00000000030075a7 */ /* 0x0022a4000802017f */
[----:B--2---:R-:W-:Y:S05]  /*7e00*/  @!P1 NANOSLEEP.SYNCS 0x989680 ;  /* 0x009896800000995d */ /* 0x004fea0003900000 */
[----:B------:R-:W2:Y:S02]  /*7e10*/  @!P1 SYNCS.PHASECHK.TRANS64 P1, [R3+URZ], R0 ;  /* 0x00000000030095a7 */ /* 0x000ea4000802007f */
[----:B--2---:R-:W-:Y:S05]  /*7e20*/  @!P1 BRA `(.L_x_17) ;  /* 0xfffffffc00f09947 */ /* 0x004fea000383ffff */
[----:B------:R-:W-:Y:S05]  /*7e30*/  BRA `(.L_x_16) ;  /* 0xffffff9400b07947 */ /* 0x000fea000383ffff */
.L_x_22:
[----:B-1----:R-:W-:-:S04]  /*7e40*/  IMAD.U32 R4, RZ, RZ, UR7 ;  /* 0x00000007ff047e24 */ /* 0x002fc8000f8e00ff */
[----:B------:R1:W2:Y:S03]  /*7e50*/  SYNCS.PHASECHK.TRANS64.TRYWAIT P1, [R4+URZ], R3 ;  /* 0x00000003040075a7 */ /* 0x0002a6000802017f */
[----:B--2---:R-:W-:Y:S05]  /*7e60*/  @!P1 NANOSLEEP.SYNCS 0x989680 ;  /* 0x009896800000995d */ /* 0x004fea0003900000 */
[----:B------:R-:W2:Y:S02]  /*7e70*/  @!P1 SYNCS.PHASECHK.TRANS64 P1, [R4+URZ], R3 ;  /* 0x00000003040095a7 */ /* 0x000ea4000802007f */
[----:B--2---:R-:W-:Y:S05]  /*7e80*/  @!P1 BRA `(.L_x_22) ;  /* 0xfffffffc00ec9947 */ /* 0x004fea000383ffff */
[----:B------:R-:W-:Y:S05]  /*7e90*/  BRA `(.L_x_21) ;  /* 0xffffff98007c7947 */ /* 0x000fea000383ffff */
.L_x_163:
[----:B------:R-:W-:Y:S01]  /*7ea0*/  BSSY B1, `(.L_x_186) ;  /* 0x0000006000017945 */ /* 0x000fe20003800000 */
[----:B------:R-:W-:-:S07]  /*7eb0*/  IMAD.MOV.U32 R15, RZ, RZ, -0x1 ;  /* 0xffffffffff0f7424 */ /* 0x000fce00078e00ff */
[----:B------:R-:W-:Y:S05]  /*7ec0*/  WARPSYNC.COLLECTIVE R15, `(.L_x_187) ;  /* 0x000000000f0c7348 */ /* 0x000fea0003c00000 */
[----:B------:R-:W-:Y:S02]  /*7ed0*/  ELECT P6, UR62, PT ;  /* 0x00000000003e782f */ /* 0x000fe400038c0000 */
[----:B------:R-:W-:Y:S01]  /*7ee0*/  MOV R14, UR62 ;  /* 0x0000003e000e7c02 */ /* 0x000fe20008000f00 */
[----:B------:R-:W-:Y:S10]  /*7ef0*/  ENDCOLLECTIVE ;  /* 0x000000000000791b */ /* 0x000ff40003800000 */
.L_x_187:
[----:B------:R-:W-:Y:S05]  /*7f00*/  BSYNC B1 ;  /* 0x0000000000017941 */ /* 0x000fea0003800000 */
.L_x_186:
[----:B------:R-:W-:Y:S05]  /*7f10*/  BRA `(.L_x_188) ;  /* 0xffffffec00ac7947 */ /* 0x000fea000383ffff */
.L_x_166:
[----:B0-----:R0:W1:Y:S02]  /*7f20*/  SYNCS.PHASECHK.TRANS64.TRYWAIT P1, [R14+URZ+0x38], R7 ;  /* 0x000038070e0075a7 */ /* 0x001064000802017f */
[----:B-1----:R-:W-:Y:S05]  /*7f30*/  @!P1 NANOSLEEP.SYNCS 0x989680 ;  /* 0x009896800000995d */ /* 0x002fea0003900000 */
[----:B------:R-:W1:Y:S02]  /*7f40*/  @!P1 SYNCS.PHASECHK.TRANS64 P1, [R14+URZ+0x38], R7 ;  /* 0x000038070e0095a7 */ /* 0x000e64000802007f */
[----:B-1----:R-:W-:Y:S05]  /*7f50*/  @!P1 BRA `(.L_x_166) ;  /* 0xfffffffc00f09947 */ /* 0x002fea000383ffff */
[----:B------:R-:W-:Y:S05]  /*7f60*/  BRA `(.L_x_189) ;  /* 0xffffffec00ec7947 */ /* 0x000fea000383ffff */
.L_x_175:
[----:B------:R-:W-:Y:S01]  /*7f70*/  BSSY B0, `(.L_x_190) ;  /* 0x0000006000007945 */ /* 0x000fe20003800000 */
[----:B------:R-:W-:-:S07]  /*7f80*/  IMAD.MOV.U32 R15, RZ, RZ, -0x1 ;  /* 0xffffffffff0f7424 */ /* 0x000fce00078e00ff */
[----:B------:R-:W-:Y:S05]  /*7f90*/  WARPSYNC.COLLECTIVE R15, `(.L_x_191) ;  /* 0x000000000f0c7348 */ /* 0x000fea0003c00000 */
[----:B------:R-:W-:Y:S02]  /*7fa0*/  ELECT P6, UR62, PT ;  /* 0x00000000003e782f */ /* 0x000fe400038c0000 */
[----:B------:R-:W-:Y:S01]  /*7fb0*/  MOV R14, UR62 ;  /* 0x0000003e000e7c02 */ /* 0x000fe20008000f00 */
[----:B------:R-:W-:Y:S10]  /*7fc0*/  ENDCOLLECTIVE ;  /* 0x000000000000791b */ /* 0x000ff40003800000 */
.L_x_191:
[----:B------:R-:W-:Y:S05]  /*7fd0*/  BSYNC B0 ;  /* 0x0000000000007941 */ /* 0x000fea0003800000 */
.L_x_190:
[----:B------:R-:W-:Y:S05]  /*7fe0*/  BRA `(.L_x_192) ;  /* 0xfffffff800607947 */ /* 0x000fea000383ffff */
.L_x_179:
[----:B0-----:R0:W1:Y:S02]  /*7ff0*/  SYNCS.PHASECHK.TRANS64.TRYWAIT P0, [R7+URZ], R2 ;  /* 0x00000002070075a7 */ /* 0x001064000800017f */
[----:B-1----:R-:W-:Y:S05]  /*8000*/  @!P0 NANOSLEEP.SYNCS 0x989680 ;  /* 0x009896800000895d */ /* 0x002fea0003900000 */
[----:B------:R-:W1:Y:S02]  /*8010*/  @!P0 SYNCS.PHASECHK.TRANS64 P0, [R7+URZ], R2 ;  /* 0x00000002070085a7 */ /* 0x000e64000800007f */
[----:B-1----:R-:W-:Y:S05]  /*8020*/  @!P0 BRA `(.L_x_179) ;  /* 0xfffffffc00f08947 */ /* 0x002fea000383ffff */
[----:B------:R-:W-:Y:S05]  /*8030*/  BRA `(.L_x_193) ;  /* 0xfffffff800a07947 */ /* 0x000fea000383ffff */
.L_x_180:
[----:B0-----:R0:W1:Y:S02]  /*8040*/  SYNCS.PHASECHK.TRANS64.TRYWAIT P0, [R9+URZ], R4 ;  /* 0x00000004090075a7 */ /* 0x001064000800017f */
[----:B-1----:R-:W-:Y:S05]  /*8050*/  @!P0 NANOSLEEP.SYNCS 0x989680 ;  /* 0x009896800000895d */ /* 0x002fea0003900000 */
[----:B------:R-:W1:Y:S02]  /*8060*/  @!P0 SYNCS.PHASECHK.TRANS64 P0, [R9+URZ], R4 ;  /* 0x00000004090085a7 */ /* 0x000e64000800007f */
[----:B-1----:R-:W-:Y:S05]  /*8070*/  @!P0 BRA `(.L_x_180) ;  /* 0xfffffffc00f08947 */ /* 0x002fea000383ffff */
[----:B------:R-:W-:Y:S05]  /*8080*/  BRA `(.L_x_194) ;  /* 0xfffffff800b07947 */ /* 0x000fea000383ffff */
.L_x_181:
[----:B0-----:R0:W1:Y:S02]  /*8090*/  SYNCS.PHASECHK.TRANS64.TRYWAIT P0, [R6+URZ], R5 ;  /* 0x00000005060075a7 */ /* 0x001064000800017f */
[----:B-1----:R-:W-:Y:S05]  /*80a0*/  @!P0 NANOSLEEP.SYNCS 0x989680 ;  /* 0x009896800000895d */ /* 0x002fea0003900000 */
[----:B------:R-:W1:Y:S02]  /*80b0*/  @!P0 SYNCS.PHASECHK.TRANS64 P0, [R6+URZ], R5 ;  /* 0x00000005060085a7 */ /* 0x000e64000800007f */
[----:B-1----:R-:W-:Y:S05]  /*80c0*/  @!P0 BRA `(.L_x_181) ;  /* 0xfffffffc00f08947 */ /* 0x002fea000383ffff */
[----:B------:R-:W-:Y:S05]  /*80d0*/  BRA `(.L_x_195) ;  /* 0xfffffff800c07947 */ /* 0x000fea000383ffff */
.L_x_182:
[----:B0-----:R0:W1:Y:S02]  /*80e0*/  SYNCS.PHASECHK.TRANS64.TRYWAIT P0, [R9+URZ], R4 ;  /* 0x00000004090075a7 */ /* 0x001064000800017f */
[----:B-1----:R-:W-:Y:S05]  /*80f0*/  @!P0 NANOSLEEP.SYNCS 0x989680 ;  /* 0x009896800000895d */ /* 0x002fea0003900000 */
[----:B------:R-:W1:Y:S02]  /*8100*/  @!P0 SYNCS.PHASECHK.TRANS64 P0, [R9+URZ], R4 ;  /* 0x00000004090085a7 */ /* 0x000e64000800007f */
[----:B-1----:R-:W-:Y:S05]  /*8110*/  @!P0 BRA `(.L_x_182) ;  /* 0xfffffffc00f08947 */ /* 0x002fea000383ffff */
[----:B------:R-:W-:Y:S05]  /*8120*/  BRA `(.L_x_196) ;  /* 0xfffffff800d07947 */ /* 0x000fea000383ffff */
.L_x_183:
[----:B0-----:R0:W1:Y:S02]  /*8130*/  SYNCS.PHASECHK.TRANS64.TRYWAIT P0, [R6+URZ], R5 ;  /* 0x00000005060075a7 */ /* 0x001064000800017f */
[----:B-1----:R-:W-:Y:S05]  /*8140*/  @!P0 NANOSLEEP.SYNCS 0x989680 ;  /* 0x009896800000895d */ /* 0x002fea0003900000 */
[----:B------:R-:W1:Y:S02]  /*8150*/  @!P0 SYNCS.PHASECHK.TRANS64 P0, [R6+URZ], R5 ;  /* 0x00000005060085a7 */ /* 0x000e64000800007f */
[----:B-1----:R-:W-:Y:S05]  /*8160*/  @!P0 BRA `(.L_x_183) ;  /* 0xfffffffc00f08947 */ /* 0x002fea000383ffff */
[----:B------:R-:W-:Y:S05]  /*8170*/  BRA `(.L_x_197) ;  /* 0xfffffff800e07947 */ /* 0x000fea000383ffff */
.L_x_184:
[----:B-1----:R1:W2:Y:S02]  /*8180*/  SYNCS.PHASECHK.TRANS64.TRYWAIT P0, [R9+URZ], R4 ;  /* 0x00000004090075a7 */ /* 0x0022a4000800017f */
[----:B--2---:R-:W-:Y:S05]  /*8190*/  @!P0 NANOSLEEP.SYNCS 0x989680 ;  /* 0x009896800000895d */ /* 0x004fea0003900000 */
[----:B------:R-:W2:Y:S02]  /*81a0*/  @!P0 SYNCS.PHASECHK.TRANS64 P0, [R9+URZ], R4 ;  /* 0x00000004090085a7 */ /* 0x000ea4000800007f */
[----:B--2---:R-:W-:Y:S05]  /*81b0*/  @!P0 BRA `(.L_x_184) ;  /* 0xfffffffc00f08947 */ /* 0x004fea000383ffff */
[----:B------:R-:W-:Y:S05]  /*81c0*/  BRA `(.L_x_198) ;  /* 0xfffffff800e87947 */ /* 0x000fea000383ffff */
.L_x_199:
[----:B------:R-:W-:-:S00]  /*81d0*/  BRA `(.L_x_199) ;  /* 0xfffffffc00fc7947 */ /* 0x000fc0000383ffff */
[----:B------:R-:W-:-:S00]  /*81e0*/  NOP ;  /* 0x0000000000007918 */ /* 0x000fc00000000000 */
        /* <DEDUP_REMOVED lines=9> */
.L_x_200:


//--------------------- .nv.global.init           --------------------------
	.section	.nv.global.init,"aw",@progbits
.nv.global.init:
	.type		$str$22,@object
	.size		$str$22,($str$23 - $str$22)
$str$22:
        /*0000*/ 	.byte	0x6b, 0x5f, 0x74, 0x69, 0x6c, 0x65, 0x5f, 0x63, 0x6f, 0x75, 0x6e, 0x74, 0x20, 0x3e, 0x3d, 0x20
        /*0010*/ 	.byte	0x31, 0x00
	.type		$str$23,@object
	.size		$str$23,(__unnamed_1 - $str$23)
$str$23:
        /*0012*/ 	.byte	0x2f, 0x74, 0x6d, 0x70, 0x2f, 0x63, 0x75, 0x74, 0x6c, 0x61, 0x73, 0x73, 0x5f, 0x73, 0x77, 0x65
        /*0022*/ 	.byte	0x65, 0x70, 0x5f, 0x73, 0x72, 0x63, 0x2f, 0x69, 0x6e, 0x63, 0x6c, 0x75, 0x64, 0x65, 0x2f, 0x63
        /*0032*/ 	.byte	0x75, 0x74, 0x6c, 0x61, 0x73, 0x73, 0x2f, 0x67, 0x65, 0x6d, 0x6d, 0x2f, 0x63, 0x6f, 0x6c, 0x6c
        /*0042*/ 	.byte	0x65, 0x63, 0x74, 0x69, 0x76, 0x65, 0x2f, 0x73, 0x6d, 0x39, 0x30, 0x5f, 0x6d, 0x6d, 0x61, 0x5f
        /*0052*/ 	.byte	0x74, 0x6d, 0x61, 0x5f, 0x67, 0x6d, 0x6d, 0x61, 0x5f, 0x73, 0x73, 0x5f, 0x77, 0x61, 0x72, 0x70
        /*0062*/ 	.byte	0x73, 0x70, 0x65, 0x63, 0x69, 0x61, 0x6c, 0x69, 0x7a, 0x65, 0x64, 0x2e, 0x68, 0x70, 0x70, 0x00
	.type		__unnamed_1,@object
	.size		__unnamed_1,(.L_0 - __unnamed_1)
__unnamed_1:
        /*0072*/ 	.byte	0x76, 0x6f, 0x69, 0x64, 0x20, 0x63, 0x75, 0x74, 0x6c, 0x61, 0x73, 0x73, 0x3a, 0x3a, 0x67, 0x65
        /* <DEDUP_REMOVED lines=180> */
        /*0bc2*/ 	.byte	0x6e, 0x74, 0x69, 0x74, 0x79, 0x5d, 0x00
.L_0:


//--------------------- .nv.shared._ZN7cutlass13device_kernelINS_4gemm6kernel13GemmUniversalIN4cute5tupleIJiiiiEEENS1_10collective13CollectiveMmaINS1_34MainloopSm90TmaGmmaWarpSpecializedILi7ENS5_IJNS4_1CILi1EEESB_SB_EEENS1_35KernelTmaWarpSpecializedCooperativeEEENS5_IJNSA_ILi128EEESF_NSA_ILi64EEEEEENS_10bfloat16_tENS5_IJSB_llEEESI_SJ_NS4_8TiledMMAINS4_8MMA_AtomIJNS4_4SM904GMMA28MMA_64x128x16_F32BF16BF16_SSILNSN_5MajorE1ELSP_1ELNSN_7ScaleInE1ELSQ_1EEEEEENS4_6LayoutINS5_IJNSA_ILi2EEESB_SB_EEENS5_IJSB_NSA_ILi0EEESW_EEEEENS5_IJNS4_10UnderscoreESZ_SZ_EEEEENS4_13SM90_TMA_LOADENS4_14ComposedLayoutINS4_7SwizzleILi3ELi4ELi3EEENS4_18smem_ptr_flag_bitsILi16EEENST_INS5_IJSG_NSA_ILi8EEEEEENS5_IJSB_SG_EEEEEEEvNS4_8identityES12_S1C_vS1D_EENS_8epilogue10collective6detail29Sm90TmaWarpSpecializedAdapterINS1G_15DefaultEpilogueISI_NS5_IJlSB_lEEES1K_NS1F_6thread17LinearCombinationISI_Li1EffLNS1L_9ScaleType4KindE0ELNS_15FloatRoundStyleE2ESI_EENS1_15EpilogueDefaultEEEEEvvEEEEvNT_6ParamsE --------------------------
	.section	.nv.shared._ZN7cutlass13device_kernelINS_4gemm6kernel13GemmUniversalIN4cute5tupleIJiiiiEEENS1_10collective13CollectiveMmaINS1_34MainloopSm90TmaGmmaWarpSpecializedILi7ENS5_IJNS4_1CILi1EEESB_SB_EEENS1_35KernelTmaWarpSpecializedCooperativeEEENS5_IJNSA_ILi128EEESF_NSA_ILi64EEEEEENS_10bfloat16_tENS5_IJSB_llEEESI_SJ_NS4_8TiledMMAINS4_8MMA_AtomIJNS4_4SM904GMMA28MMA_64x128x16_F32BF16BF16_SSILNSN_5MajorE1ELSP_1ELNSN_7ScaleInE1ELSQ_1EEEEEENS4_6LayoutINS5_IJNSA_ILi2EEESB_SB_EEENS5_IJSB_NSA_ILi0EEESW_EEEEENS5_IJNS4_10UnderscoreESZ_SZ_EEEEENS4_13SM90_TMA_LOADENS4_14ComposedLayoutINS4_7SwizzleILi3ELi4ELi3EEENS4_18smem_ptr_flag_bitsILi16EEENST_INS5_IJSG_NSA_ILi8EEEEEENS5_IJSB_SG_EEEEEEEvNS4_8identityES12_S1C_vS1D_EENS_8epilogue10collective6detail29Sm90TmaWarpSpecializedAdapterINS1G_15DefaultEpilogueISI_NS5_IJlSB_lEEES1K_NS1F_6thread17LinearCombinationISI_Li1EffLNS1L_9ScaleType4KindE0ELNS_15FloatRoundStyleE2ESI_EENS1_15EpilogueDefaultEEEEEvvEEEEvNT_6ParamsE,"aw",@nobits
	.sectionflags	@""
	.align	16
	.zero		1024


//--------------------- .nv.shared.reserved.0     --------------------------
	.section	.nv.shared.reserved.0,"aw",@nobits
	.weak		__nv_reservedSMEM_offset_0_alias
	.size		__nv_reservedSMEM_offset_0_alias, 0, 0
	.other		__nv_reservedSMEM_offset_0_alias,@"STO_CUDA_RESERVED_SHARED STV_DEFAULT"
__nv_reservedSMEM_offset_0_alias:
	.zero		0


//--------------------- .nv.global                --------------------------
	.section	.nv.global,"aw",@nobits
.nv.global:
	.type		_ZN39_INTERNAL_6be7f774_4_k_cu_2f1fbd5d_27964cute1_E,@object
	.size		_ZN39_INTERNAL_6be7f774_4_k_cu_2f1fbd5d_27964cute1_E,(_ZN39_INTERNAL_6be7f774_4_k_cu_2f1fbd5d_27964cuda3std3__45__cpo6cbeginE - _ZN39_INTERNAL_6be7f774_4_k_cu_2f1fbd5d_27964cute1_E)
_ZN39_INTERNAL_6be7f774_4_k_cu_2f1fbd5d_27964cute1_E:
	.zero		1
	.type		_ZN39_INTERNAL_6be7f774_4_k_cu_2f1fbd5d_27964cuda3std3__45__cpo6cbeginE,@object
	.size		_ZN39_INTERNAL_6be7f774_4_k_cu_2f1fbd5d_27964cuda3std3__45__cpo6cbeginE,(_ZN39_INTERNAL_6be7f774_4_k_cu_2f1fbd5d_27964cuda3std3__48in_placeE - _ZN39_INTERNAL_6be7f774_4_k_cu_2f1fbd5d_27964cuda3std3__45__cpo6cbeginE)
_ZN39_INTERNAL_6be7f774_4_k_cu_2f1fbd5d_27964cuda3std3__45__cpo6cbeginE:
	.zero		1
	.type		_ZN39_INTERNAL_6be7f774_4_k_cu_2f1fbd5d_27964cuda3std3__48in_placeE,@object
	.size		_ZN39_INTERNAL_6be7f774_4_k_cu_2f1fbd5d_27964cuda3std3__48in_placeE,(_ZN39_INTERNAL_6be7f774_4_k_cu_2f1fbd5d_27964cuda3std6ranges3__45__cpo9iter_moveE - _ZN39_INTERNAL_6be7f774_4_k_cu_2f1fbd5d_27964cuda3std3__48in_placeE)
_ZN39_INTERNAL_6be7f774_4_k_cu_2f1fbd5d_27964cuda3std3__48in_placeE:
	.zero		1
	.type		_ZN39_INTERNAL_6be7f774_4_k_cu_2f1fbd5d_27964cuda3std6ranges3__45__cpo9iter_moveE,@object
	.size		_ZN39_INTERNAL_6be7f774_4_k_cu_2f1fbd5d_27964cuda3std6ranges3__45__cpo9iter_moveE,(_ZN39_INTERNAL_6be7f774_4_k_cu_2f1fbd5d_27964cuda3std3__45__cpo5beginE - _ZN39_INTERNAL_6be7f774_4_k_cu_2f1fbd5d_27964cuda3std6ranges3__45__cpo9iter_moveE)
_ZN39_INTERNAL_6be7f774_4_k_cu_2f1fbd5d_27964cuda3std6ranges3__45__cpo9iter_moveE:
	.zero		1
	.type		_ZN39_INTERNAL_6be7f774_4_k_cu_2f1fbd5d_27964cuda3std3__45__cpo5beginE,@object
	.size		_ZN39_INTERNAL_6be7f774_4_k_cu_2f1fbd5d_27964cuda3std3__45__cpo5beginE,(_ZN39_INTERNAL_6be7f774_4_k_cu_2f1fbd5d_27964cuda3std3__441_GLOBAL__N__6be7f774_4_k_cu_2f1fbd5d_27966ignoreE - _ZN39_INTERNAL_6be7f774_4_k_cu_2f1fbd5d_27964cuda3std3__45__cpo5beginE)
_ZN39_INTERNAL_6be7f774_4_k_cu_2f1fbd5d_27964cuda3std3__45__cpo5beginE:
	.zero		1
	.type		_ZN39_INTERNAL_6be7f774_4_k_cu_2f1fbd5d_27964cuda3std3__441_GLOBAL__N__6be7f774_4_k_cu_2f1fbd5d_27966ignoreE,@object
	.size		_ZN39_INTERNAL_6be7f774_4_k_cu_2f1fbd5d_27964cuda3std3__441_GLOBAL__N__6be7f774_4_k_cu_2f1fbd5d_27966ignoreE,(_ZN39_INTERNAL_6be7f774_4_k_cu_2f1fbd5d_27964cute7productE - _ZN39_INTERNAL_6be7f774_4_k_cu_2f1fbd5d_27964cuda3std3__441_GLOBAL__N__6be7f774_4_k_cu_2f1fbd5d_27966ignoreE)
_ZN39_INTERNAL_6be7f774_4_k_cu_2f1fbd5d_27964cuda3std3__441_GLOBAL__N__6be7f774_4_k_cu_2f1fbd5d_27966ignoreE:
	.zero		1
	.type		_ZN39_INTERNAL_6be7f774_4_k_cu_2f1fbd5d_27964cute7productE,@object
	.size		_ZN39_INTERNAL_6be7f774_4_k_cu_2f1fbd5d_27964cute7productE,(_ZN39_INTERNAL_6be7f774_4_k_cu_2f1fbd5d_27964cuda3std3__45__cpo3endE - _ZN39_INTERNAL_6be7f774_4_k_cu_2f1fbd5d_27964cute7productE)
_ZN39_INTERNAL_6be7f774_4_k_cu_2f1fbd5d_27964cute7productE:
	.zero		1
	.type		_ZN39_INTERNAL_6be7f774_4_k_cu_2f1fbd5d_27964cuda3std3__45__cpo3endE,@object
	.size		_ZN39_INTERNAL_6be7f774_4_k_cu_2f1fbd5d_27964cuda3std3__45__cpo3endE,(_ZN39_INTERNAL_6be7f774_4_k_cu_2f1fbd5d_27964cuda3std3__419piecewise_constructE - _ZN39_INTERNAL_6be7f774_4_k_cu_2f1fbd5d_27964cuda3std3__45__cpo3endE)
_ZN39_INTERNAL_6be7f774_4_k_cu_2f1fbd5d_27964cuda3std3__45__cpo3endE:
	.zero		1
	.type		_ZN39_INTERNAL_6be7f774_4_k_cu_2f1fbd5d_27964cuda3std3__419piecewise_constructE,@object
	.size		_ZN39_INTERNAL_6be7f774_4_k_cu_2f1fbd5d_27964cuda3std3__419piecewise_constructE,(_ZN39_INTERNAL_6be7f774_4_k_cu_2f1fbd5d_27964cuda3std3__45__cpo4cendE - _ZN39_INTERNAL_6be7f774_4_k_cu_2f1fbd5d_27964cuda3std3__419piecewise_constructE)
_ZN39_INTERNAL_6be7f774_4_k_cu_2f1fbd5d_27964cuda3std3__419piecewise_constructE:
	.zero		1
	.type		_ZN39_INTERNAL_6be7f774_4_k_cu_2f1fbd5d_27964cuda3std3__45__cpo4cendE,@object
	.size		_ZN39_INTERNAL_6be7f774_4_k_cu_2f1fbd5d_27964cuda3std3__45__cpo4cendE,(_ZN39_INTERNAL_6be7f774_4_k_cu_2f1fbd5d_27964cuda3std6ranges3__45__cpo4swapE - _ZN39_INTERNAL_6be7f774_4_k_cu_2f1fbd5d_27964cuda3std3__45__cpo4cendE)
_ZN39_INTERNAL_6be7f774_4_k_cu_2f1fbd5d_27964cuda3std3__45__cpo4cendE:
	.zero		1
	.type		_ZN39_INTERNAL_6be7f774_4_k_cu_2f1fbd5d_27964cuda3std6ranges3__45__cpo4swapE,@object
	.size		_ZN39_INTERNAL_6be7f774_4_k_cu_2f1fbd5d_27964cuda3std6ranges3__45__cpo4swapE,(.L_8 - _ZN39_INTERNAL_6be7f774_4_k_cu_2f1fbd5d_27964cuda3std6ranges3__45__cpo4swapE)
_ZN39_INTERNAL_6be7f774_4_k_cu_2f1fbd5d_27964cuda3std6ranges3__45__cpo4swapE:
	.zero		1
.L_8:


//--------------------- .nv.constant0._ZN7cutlass13device_kernelINS_4gemm6kernel13GemmUniversalIN4cute5tupleIJiiiiEEENS1_10collective13CollectiveMmaINS1_34MainloopSm90TmaGmmaWarpSpecializedILi7ENS5_IJNS4_1CILi1EEESB_SB_EEENS1_35KernelTmaWarpSpecializedCooperativeEEENS5_IJNSA_ILi128EEESF_NSA_ILi64EEEEEENS_10bfloat16_tENS5_IJSB_llEEESI_SJ_NS4_8TiledMMAINS4_8MMA_AtomIJNS4_4SM904GMMA28MMA_64x128x16_F32BF16BF16_SSILNSN_5MajorE1ELSP_1ELNSN_7ScaleInE1ELSQ_1EEEEEENS4_6LayoutINS5_IJNSA_ILi2EEESB_SB_EEENS5_IJSB_NSA_ILi0EEESW_EEEEENS5_IJNS4_10UnderscoreESZ_SZ_EEEEENS4_13SM90_TMA_LOADENS4_14ComposedLayoutINS4_7SwizzleILi3ELi4ELi3EEENS4_18smem_ptr_flag_bitsILi16EEENST_INS5_IJSG_NSA_ILi8EEEEEENS5_IJSB_SG_EEEEEEEvNS4_8identityES12_S1C_vS1D_EENS_8epilogue10collective6detail29Sm90TmaWarpSpecializedAdapterINS1G_15DefaultEpilogueISI_NS5_IJlSB_lEEES1K_NS1F_6thread17LinearCombinationISI_Li1EffLNS1L_9ScaleType4KindE0ELNS_15FloatRoundStyleE2ESI_EENS1_15EpilogueDefaultEEEEEvvEEEEvNT_6ParamsE --------------------------
	.section	.nv.constant0._ZN7cutlass13device_kernelINS_4gemm6kernel13GemmUniversalIN4cute5tupleIJiiiiEEENS1_10collective13CollectiveMmaINS1_34MainloopSm90TmaGmmaWarpSpecializedILi7ENS5_IJNS4_1CILi1EEESB_SB_EEENS1_35KernelTmaWarpSpecializedCooperativeEEENS5_IJNSA_ILi128EEESF_NSA_ILi64EEEEEENS_10bfloat16_tENS5_IJSB_llEEESI_SJ_NS4_8TiledMMAINS4_8MMA_AtomIJNS4_4SM904GMMA28MMA_64x128x16_F32BF16BF16_SSILNSN_5MajorE1ELSP_1ELNSN_7ScaleInE1ELSQ_1EEEEEENS4_6LayoutINS5_IJNSA_ILi2EEESB_SB_EEENS5_IJSB_NSA_ILi0EEESW_EEEEENS5_IJNS4_10UnderscoreESZ_SZ_EEEEENS4_13SM90_TMA_LOADENS4_14ComposedLayoutINS4_7SwizzleILi3ELi4ELi3EEENS4_18smem_ptr_flag_bitsILi16EEENST_INS5_IJSG_NSA_ILi8EEEEEENS5_IJSB_SG_EEEEEEEvNS4_8identityES12_S1C_vS1D_EENS_8epilogue10collective6detail29Sm90TmaWarpSpecializedAdapterINS1G_15DefaultEpilogueISI_NS5_IJlSB_lEEES1K_NS1F_6thread17LinearCombinationISI_Li1EffLNS1L_9ScaleType4KindE0ELNS_15FloatRoundStyleE2ESI_EENS1_15EpilogueDefaultEEEEEvvEEEEvNT_6ParamsE,"a",@progbits
	.sectionflags	@""
	.align	4
.nv.constant0._ZN7cutlass13device_kernelINS_4gemm6kernel13GemmUniversalIN4cute5tupleIJiiiiEEENS1_10collective13CollectiveMmaINS1_34MainloopSm90TmaGmmaWarpSpecializedILi7ENS5_IJNS4_1CILi1EEESB_SB_EEENS1_35KernelTmaWarpSpecializedCooperativeEEENS5_IJNSA_ILi128EEESF_NSA_ILi64EEEEEENS_10bfloat16_tENS5_IJSB_llEEESI_SJ_NS4_8TiledMMAINS4_8MMA_AtomIJNS4_4SM904GMMA28MMA_64x128x16_F32BF16BF16_SSILNSN_5MajorE1ELSP_1ELNSN_7ScaleInE1ELSQ_1EEEEEENS4_6LayoutINS5_IJNSA_ILi2EEESB_SB_EEENS5_IJSB_NSA_ILi0EEESW_EEEEENS5_IJNS4_10UnderscoreESZ_SZ_EEEEENS4_13SM90_TMA_LOADENS4_14ComposedLayoutINS4_7SwizzleILi3ELi4ELi3EEENS4_18smem_ptr_flag_bitsILi16EEENST_INS5_IJSG_NSA_ILi8EEEEEENS5_IJSB_SG_EEEEEEEvNS4_8identityES12_S1C_vS1D_EENS_8epilogue10collective6detail29Sm90TmaWarpSpecializedAdapterINS1G_15DefaultEpilogueISI_NS5_IJlSB_lEEES1K_NS1F_6thread17LinearCombinationISI_Li1EffLNS1L_9ScaleType4KindE0ELNS_15FloatRoundStyleE2ESI_EENS1_15EpilogueDefaultEEEEEvvEEEEvNT_6ParamsE:
	.zero		1664


//--------------------- SYMBOLS --------------------------

	.type		.nv.reservedSmem.offset0,@object
	.size		.nv.reservedSmem.offset0,0x4
	.type		__assertfail,@function
